
	.version 1.4
.target sm_10, map_f64_to_f32

	


	
	


	
	
	
	
	
	
	

.file	1	"<command-line>"
.file	2	"/tmp/tmpxft_00006570_00000000-15_bitonic.compute_10.cudafe2.gpu"
.file	3	"/usr/lib/gcc/x86_64-linux-gnu/4.6/include/stddef.h"
.file	4	"/home/paperspace/cudax/cuda/include/crt/device_runtime.h"
.file	5	"/home/paperspace/cudax/cuda/include/host_defines.h"
.file	6	"/home/paperspace/cudax/cuda/include/builtin_types.h"
.file	7	"/home/paperspace/cudax/cuda/include/device_types.h"
.file	8	"/home/paperspace/cudax/cuda/include/driver_types.h"
.file	9	"/home/paperspace/cudax/cuda/include/surface_types.h"
.file	10	"/home/paperspace/cudax/cuda/include/texture_types.h"
.file	11	"/home/paperspace/cudax/cuda/include/vector_types.h"
.file	12	"/home/paperspace/cudax/cuda/include/device_launch_parameters.h"
.file	13	"/home/paperspace/cudax/cuda/include/crt/storage_class.h"
.file	14	"/usr/include/x86_64-linux-gnu/sys/types.h"
.file	15	"bitonic.cu"
.file	16	"/home/paperspace/cudax/cuda/include/common_functions.h"
.file	17	"/home/paperspace/cudax/cuda/include/math_functions.h"
.file	18	"/home/paperspace/cudax/cuda/include/math_constants.h"
.file	19	"/home/paperspace/cudax/cuda/include/device_functions.h"
.file	20	"/home/paperspace/cudax/cuda/include/sm_11_atomic_functions.h"
.file	21	"/home/paperspace/cudax/cuda/include/sm_12_atomic_functions.h"
.file	22	"/home/paperspace/cudax/cuda/include/sm_13_double_functions.h"
.file	23	"/home/paperspace/cudax/cuda/include/sm_20_atomic_functions.h"
.file	24	"/home/paperspace/cudax/cuda/include/sm_32_atomic_functions.h"
.file	25	"/home/paperspace/cudax/cuda/include/sm_35_atomic_functions.h"
.file	26	"/home/paperspace/cudax/cuda/include/sm_20_intrinsics.h"
.file	27	"/home/paperspace/cudax/cuda/include/sm_30_intrinsics.h"
.file	28	"/home/paperspace/cudax/cuda/include/sm_32_intrinsics.h"
.file	29	"/home/paperspace/cudax/cuda/include/sm_35_intrinsics.h"
.file	30	"/home/paperspace/cudax/cuda/include/surface_functions.h"
.file	31	"/home/paperspace/cudax/cuda/include/texture_fetch_functions.h"
.file	32	"/home/paperspace/cudax/cuda/include/texture_indirect_functions.h"
.file	33	"/home/paperspace/cudax/cuda/include/surface_indirect_functions.h"
.file	34	"/home/paperspace/cudax/cuda/include/math_functions_dbl_ptx1.h"


.entry _Z23bitonicSortSharedKernelPjS_S_S_jj (
.param .u64 __cudaparm__Z23bitonicSortSharedKernelPjS_S_S_jj___val_paramd_DstKey,
.param .u64 __cudaparm__Z23bitonicSortSharedKernelPjS_S_S_jj___val_paramd_DstVal,
.param .u64 __cudaparm__Z23bitonicSortSharedKernelPjS_S_S_jj___val_paramd_SrcKey,
.param .u64 __cudaparm__Z23bitonicSortSharedKernelPjS_S_S_jj___val_paramd_SrcVal,
.param .u32 __cudaparm__Z23bitonicSortSharedKernelPjS_S_S_jj_arrayLength,
.param .u32 __cudaparm__Z23bitonicSortSharedKernelPjS_S_S_jj_sortDir)
{
.reg .u16 %rh<3>;
.reg .u32 %r<46>;
.reg .u64 %rd<34>;
.reg .pred %p<12>;
.shared .align 4 .b8 __cuda___cuda_local_var_41064_34_non_const_s_key40[4096];
.shared .align 4 .b8 __cuda___cuda_local_var_41065_34_non_const_s_val4136[4096];
.loc	15	38	0
$LDWbegin__Z23bitonicSortSharedKernelPjS_S_S_jj:
mov.u64 %rd1, __cuda___cuda_local_var_41064_34_non_const_s_key40;
mov.u64 %rd2, __cuda___cuda_local_var_41065_34_non_const_s_val4136;
.loc	15	49	0
mov.u16 %rh1, %ctaid.x;
mul.wide.u16 %r1, %rh1, 1024;
cvt.u32.u16 %r2, %tid.x;
cvt.u64.u32 %rd3, %r2;
mul.wide.u32 %rd4, %r2, 4;
add.u64 %rd5, %rd4, %rd1;
add.u32 %r3, %r1, %r2;
cvt.u64.u32 %rd6, %r3;
mul.wide.u32 %rd7, %r3, 4;
ld.param.u64 %rd8, [__cudaparm__Z23bitonicSortSharedKernelPjS_S_S_jj___val_paramd_SrcKey];
add.u64 %rd9, %rd8, %rd7;
ld.global.u32 %r4, [%rd9+0];
st.shared.u32 [%rd5+0], %r4;
.loc	15	50	0
add.u64 %rd10, %rd4, %rd2;
ld.param.u64 %rd11, [__cudaparm__Z23bitonicSortSharedKernelPjS_S_S_jj___val_paramd_SrcVal];
add.u64 %rd12, %rd11, %rd7;
ld.global.u32 %r5, [%rd12+0];
st.shared.u32 [%rd10+0], %r5;
.loc	15	51	0
ld.global.u32 %r6, [%rd9+2048];
st.shared.u32 [%rd5+2048], %r6;
.loc	15	52	0
ld.global.u32 %r7, [%rd12+2048];
st.shared.u32 [%rd10+2048], %r7;
ld.param.u32 %r8, [__cudaparm__Z23bitonicSortSharedKernelPjS_S_S_jj_arrayLength];
mov.u32 %r9, 2;
setp.le.u32 %p1, %r8, %r9;
@%p1 bra $Lt_0_4866;
mov.u32 %r10, 2;
$Lt_0_5378:

	.loc	15	57	0
shr.u32 %r11, %r10, 1;
mov.s32 %r12, %r11;
mov.u32 %r13, 0;
setp.eq.u32 %p2, %r11, %r13;
@%p2 bra $Lt_0_5634;
mul24.lo.u32 %r14, %r2, 2;
and.b32 %r15, %r11, %r2;
mov.u32 %r16, 0;
setp.ne.u32 %p3, %r15, %r16;
$Lt_0_6146:
.loc	15	58	0
bar.sync 0;
sub.u32 %r17, %r12, 1;
and.b32 %r18, %r17, %r2;
sub.u32 %r19, %r14, %r18;
cvt.u64.u32 %rd13, %r19;
mul.wide.u32 %rd14, %r19, 4;
add.u64 %rd15, %rd14, %rd1;
add.u32 %r20, %r19, %r12;
cvt.u64.u32 %rd16, %r20;
mul.wide.u32 %rd17, %r20, 4;
ld.shared.u32 %r21, [%rd15+0];
add.u64 %rd18, %rd17, %rd1;
ld.shared.u32 %r22, [%rd18+0];
setp.lt.u32 %p4, %r22, %r21;
xor.pred %p5, %p3, %p4;
@%p5 bra $Lt_0_6402;
.loc	15	27	0
st.shared.u32 [%rd15+0], %r22;
st.shared.u32 [%rd18+0], %r21;
.loc	15	28	0
add.u64 %rd19, %rd14, %rd2;
ld.shared.u32 %r23, [%rd19+0];
add.u64 %rd20, %rd17, %rd2;
ld.shared.u32 %r24, [%rd20+0];
st.shared.u32 [%rd19+0], %r24;
st.shared.u32 [%rd20+0], %r23;
$Lt_0_6402:
.loc	15	57	0
shr.u32 %r12, %r12, 1;
mov.u32 %r25, 0;
setp.ne.u32 %p6, %r12, %r25;
@%p6 bra $Lt_0_6146;
$Lt_0_5634:
.loc	15	54	0
shl.b32 %r10, %r10, 1;
setp.gt.u32 %p7, %r8, %r10;
@%p7 bra $Lt_0_5378;
$Lt_0_4866:
.loc	15	70	0
shr.u32 %r26, %r8, 1;
mov.s32 %r27, %r26;
mov.u32 %r28, 0;
setp.eq.u32 %p8, %r26, %r28;
@%p8 bra $Lt_0_7426;
mul24.lo.u32 %r14, %r2, 2;
ld.param.u32 %r29, [__cudaparm__Z23bitonicSortSharedKernelPjS_S_S_jj_sortDir];
$Lt_0_7938:
.loc	15	71	0
bar.sync 0;
sub.u32 %r30, %r27, 1;
and.b32 %r31, %r30, %r2;
sub.u32 %r32, %r14, %r31;
cvt.u64.u32 %rd21, %r32;
mul.wide.u32 %rd22, %r32, 4;
add.u64 %rd23, %rd22, %rd1;
add.u32 %r33, %r32, %r27;
cvt.u64.u32 %rd24, %r33;
mul.wide.u32 %rd25, %r33, 4;
ld.shared.u32 %r34, [%rd23+0];
add.u64 %rd26, %rd25, %rd1;
ld.shared.u32 %r35, [%rd26+0];
set.lt.u32.u32 %r36, %r35, %r34;
neg.s32 %r37, %r36;
setp.ne.u32 %p9, %r29, %r37;
@%p9 bra $Lt_0_8194;
.loc	15	27	0
st.shared.u32 [%rd23+0], %r35;
st.shared.u32 [%rd26+0], %r34;
.loc	15	28	0
add.u64 %rd27, %rd22, %rd2;
ld.shared.u32 %r38, [%rd27+0];
add.u64 %rd28, %rd25, %rd2;
ld.shared.u32 %r39, [%rd28+0];
st.shared.u32 [%rd27+0], %r39;
st.shared.u32 [%rd28+0], %r38;
$Lt_0_8194:
.loc	15	70	0
shr.u32 %r27, %r27, 1;
mov.u32 %r40, 0;
setp.ne.u32 %p10, %r27, %r40;
@%p10 bra $Lt_0_7938;
$Lt_0_7426:
.loc	15	81	0
bar.sync 0;
.loc	15	82	0
ld.param.u64 %rd29, [__cudaparm__Z23bitonicSortSharedKernelPjS_S_S_jj___val_paramd_DstKey];
add.u64 %rd30, %rd29, %rd7;
ld.shared.u32 %r41, [%rd5+0];
st.global.u32 [%rd30+0], %r41;
.loc	15	83	0
ld.param.u64 %rd31, [__cudaparm__Z23bitonicSortSharedKernelPjS_S_S_jj___val_paramd_DstVal];
add.u64 %rd32, %rd31, %rd7;
ld.shared.u32 %r42, [%rd10+0];
st.global.u32 [%rd32+0], %r42;
.loc	15	84	0
ld.shared.u32 %r43, [%rd5+2048];
st.global.u32 [%rd30+2048], %r43;
.loc	15	85	0
ld.shared.u32 %r44, [%rd10+2048];
st.global.u32 [%rd32+2048], %r44;
.loc	15	86	0
exit;
$LDWend__Z23bitonicSortSharedKernelPjS_S_S_jj:
} 

.entry _Z37bitonicMergeElementaryIntervalsKernelILj1EEvPjS0_S0_S0_S0_S0_jj (
.param .u64 __cudaparm__Z37bitonicMergeElementaryIntervalsKernelILj1EEvPjS0_S0_S0_S0_S0_jj___val_paramd_DstKey,
.param .u64 __cudaparm__Z37bitonicMergeElementaryIntervalsKernelILj1EEvPjS0_S0_S0_S0_S0_jj___val_paramd_DstVal,
.param .u64 __cudaparm__Z37bitonicMergeElementaryIntervalsKernelILj1EEvPjS0_S0_S0_S0_S0_jj___val_paramd_SrcKey,
.param .u64 __cudaparm__Z37bitonicMergeElementaryIntervalsKernelILj1EEvPjS0_S0_S0_S0_S0_jj___val_paramd_SrcVal,
.param .u64 __cudaparm__Z37bitonicMergeElementaryIntervalsKernelILj1EEvPjS0_S0_S0_S0_S0_jj_d_LimitsA,
.param .u64 __cudaparm__Z37bitonicMergeElementaryIntervalsKernelILj1EEvPjS0_S0_S0_S0_S0_jj_d_LimitsB,
.param .u32 __cudaparm__Z37bitonicMergeElementaryIntervalsKernelILj1EEvPjS0_S0_S0_S0_S0_jj_stride,
.param .u32 __cudaparm__Z37bitonicMergeElementaryIntervalsKernelILj1EEvPjS0_S0_S0_S0_S0_jj_N)
{
.reg .u32 %r<85>;
.reg .u64 %rd<82>;
.reg .pred %p<15>;
.shared .align 4 .b8 __cuda___cuda_local_var_41196_34_non_const_s_inf8288[1024];
.shared .align 4 .b8 __cuda___cuda_local_var_41194_34_non_const_s_key9312[1024];
.shared .align 4 .b8 __cuda___cuda_local_var_41195_34_non_const_s_val10336[1024];
.shared .u32 __cuda_local_var_41206_34_non_const_startSrcA;
.shared .u32 __cuda_local_var_41206_54_non_const_startSrcB;
.shared .u32 __cuda_local_var_41206_74_non_const_startDst;
.shared .u32 __cuda_local_var_41206_45_non_const_lenSrcA;
.shared .u32 __cuda_local_var_41206_65_non_const_lenSrcB;
.loc	15	169	0
$LDWbegin__Z37bitonicMergeElementaryIntervalsKernelILj1EEvPjS0_S0_S0_S0_S0_jj:
cvt.u32.u16 %r1, %tid.x;
mov.u32 %r2, 0;
setp.ne.u32 %p1, %r1, %r2;
@%p1 bra $Lt_1_11010;
ld.param.u32 %r3, [__cudaparm__Z37bitonicMergeElementaryIntervalsKernelILj1EEvPjS0_S0_S0_S0_S0_jj_stride];
mul.lo.u32 %r4, %r3, 2;
shr.u32 %r5, %r4, 7;
sub.u32 %r6, %r5, 1;
cvt.u32.u16 %r7, %ctaid.x;
and.b32 %r8, %r6, %r7;
sub.u32 %r9, %r7, %r8;
mul.lo.u32 %r10, %r9, 128;
ld.param.u32 %r11, [__cudaparm__Z37bitonicMergeElementaryIntervalsKernelILj1EEvPjS0_S0_S0_S0_S0_jj_N];
sub.u32 %r12, %r11, %r10;
sub.u32 %r13, %r12, %r3;
min.u32 %r14, %r13, %r3;
shr.u32 %r15, %r14, 7;
and.b32 %r16, %r14, 127;
mov.u32 %r17, 0;
setp.ne.u32 %p2, %r16, %r17;
@%p2 bra $Lt_1_11778;
.loc	15	188	0
mov.s32 %r18, %r15;
bra.uni $Lt_1_11522;
$Lt_1_11778:
add.u32 %r18, %r15, 1;
$Lt_1_11522:
.loc	15	191	0
cvt.u64.u32 %rd1, %r7;
mul.wide.u32 %rd2, %r7, 4;
ld.param.u64 %rd3, [__cudaparm__Z37bitonicMergeElementaryIntervalsKernelILj1EEvPjS0_S0_S0_S0_S0_jj_d_LimitsA];
add.u64 %rd4, %rd3, %rd2;
ld.global.u32 %r19, [%rd4+0];
st.shared.u32 [__cuda_local_var_41206_34_non_const_startSrcA], %r19;
.loc	15	192	0
ld.param.u64 %rd5, [__cudaparm__Z37bitonicMergeElementaryIntervalsKernelILj1EEvPjS0_S0_S0_S0_S0_jj_d_LimitsB];
add.u64 %rd6, %rd5, %rd2;
ld.global.u32 %r20, [%rd6+0];
st.shared.u32 [__cuda_local_var_41206_54_non_const_startSrcB], %r20;
.loc	15	193	0
add.u32 %r21, %r19, %r20;
st.shared.u32 [__cuda_local_var_41206_74_non_const_startDst], %r21;
.loc	15	169	0
ld.param.u32 %r3, [__cudaparm__Z37bitonicMergeElementaryIntervalsKernelILj1EEvPjS0_S0_S0_S0_S0_jj_stride];
.loc	15	193	0
shr.u32 %r22, %r3, 7;
add.u32 %r23, %r18, %r22;
add.u32 %r24, %r8, 1;
setp.gt.u32 %p3, %r23, %r24;
@!%p3 bra $Lt_1_12290;
.loc	15	195	0
ld.global.u32 %r25, [%rd4+4];
bra.uni $Lt_1_12034;
$Lt_1_12290:
.loc	15	169	0
ld.param.u32 %r3, [__cudaparm__Z37bitonicMergeElementaryIntervalsKernelILj1EEvPjS0_S0_S0_S0_S0_jj_stride];
.loc	15	195	0
mov.s32 %r25, %r3;
$Lt_1_12034:
@!%p3 bra $Lt_1_12802;
.loc	15	196	0
ld.global.u32 %r26, [%rd6+4];
bra.uni $Lt_1_12546;
$Lt_1_12802:
mov.s32 %r26, %r14;
$Lt_1_12546:
.loc	15	197	0
sub.u32 %r27, %r25, %r19;
st.shared.u32 [__cuda_local_var_41206_45_non_const_lenSrcA], %r27;
.loc	15	198	0
sub.u32 %r28, %r26, %r20;
st.shared.u32 [__cuda_local_var_41206_65_non_const_lenSrcB], %r28;
$Lt_1_11010:
mov.u64 %rd7, __cuda___cuda_local_var_41196_34_non_const_s_inf8288;
.loc	15	201	0
cvt.u64.u32 %rd8, %r1;
mul.wide.u32 %rd9, %r1, 4;
add.u64 %rd10, %rd9, %rd7;
mov.u32 %r29, 1;
st.shared.u32 [%rd10+0], %r29;
.loc	15	202	0
mov.u32 %r30, 1;
st.shared.u32 [%rd10+512], %r30;
.loc	15	205	0
bar.sync 0;
ld.shared.u32 %r31, [__cuda_local_var_41206_45_non_const_lenSrcA];
setp.le.u32 %p4, %r31, %r1;
@%p4 bra $Lt_1_13058;
.loc	15	207	0
mov.u64 %rd11, __cuda___cuda_local_var_41194_34_non_const_s_key9312;
mov.u64 %rd12, __cuda___cuda_local_var_41195_34_non_const_s_val10336;
ld.param.u32 %r32, [__cudaparm__Z37bitonicMergeElementaryIntervalsKernelILj1EEvPjS0_S0_S0_S0_S0_jj_stride];
mul.lo.u32 %r4, %r32, 2;
shr.u32 %r5, %r4, 7;
sub.u32 %r6, %r5, 1;
ld.shared.u32 %r33, [__cuda_local_var_41206_34_non_const_startSrcA];
add.u32 %r34, %r33, %r1;
cvt.u64.u32 %rd13, %r34;
mul.wide.u32 %rd14, %r34, 4;
cvt.u32.u16 %r7, %ctaid.x;
and.b32 %r8, %r6, %r7;
sub.u32 %r9, %r7, %r8;
mul.lo.u32 %r35, %r9, 128;
cvt.u64.u32 %rd15, %r35;
mul.wide.u32 %rd16, %r35, 4;
ld.param.u64 %rd17, [__cudaparm__Z37bitonicMergeElementaryIntervalsKernelILj1EEvPjS0_S0_S0_S0_S0_jj___val_paramd_SrcKey];
add.u64 %rd18, %rd17, %rd16;
add.u64 %rd19, %rd14, %rd18;
ld.global.u32 %r36, [%rd19+0];
add.u64 %rd20, %rd9, %rd11;
st.shared.u32 [%rd20+0], %r36;
.loc	15	208	0
ld.param.u64 %rd21, [__cudaparm__Z37bitonicMergeElementaryIntervalsKernelILj1EEvPjS0_S0_S0_S0_S0_jj___val_paramd_SrcVal];
add.u64 %rd22, %rd21, %rd16;
add.u64 %rd23, %rd14, %rd22;
ld.global.u32 %r37, [%rd23+0];
add.u64 %rd24, %rd9, %rd12;
st.shared.u32 [%rd24+0], %r37;
.loc	15	209	0
mov.u32 %r38, 0;
st.shared.u32 [%rd10+0], %r38;
$Lt_1_13058:
mov.u64 %rd11, __cuda___cuda_local_var_41194_34_non_const_s_key9312;
mov.u64 %rd12, __cuda___cuda_local_var_41195_34_non_const_s_val10336;
ld.shared.u32 %r39, [__cuda_local_var_41206_65_non_const_lenSrcB];
setp.le.u32 %p5, %r39, %r1;
@%p5 bra $Lt_1_13570;
.loc	15	213	0
ld.param.u32 %r40, [__cudaparm__Z37bitonicMergeElementaryIntervalsKernelILj1EEvPjS0_S0_S0_S0_S0_jj_stride];
mul.lo.u32 %r4, %r40, 2;
ld.shared.u32 %r41, [__cuda_local_var_41206_54_non_const_startSrcB];
add.u32 %r42, %r41, %r40;
shr.u32 %r5, %r4, 7;
sub.u32 %r6, %r5, 1;
neg.s32 %r43, %r1;
cvt.s64.s32 %rd25, %r43;
mul.wide.s32 %rd26, %r43, 4;
cvt.u32.u16 %r7, %ctaid.x;
and.b32 %r8, %r6, %r7;
add.u32 %r44, %r42, %r1;
cvt.u64.u32 %rd27, %r44;
mul.wide.u32 %rd28, %r44, 4;
sub.u32 %r9, %r7, %r8;
mul.lo.u32 %r45, %r9, 128;
cvt.u64.u32 %rd29, %r45;
mul.wide.u32 %rd16, %r45, 4;
ld.param.u64 %rd30, [__cudaparm__Z37bitonicMergeElementaryIntervalsKernelILj1EEvPjS0_S0_S0_S0_S0_jj___val_paramd_SrcKey];
add.u64 %rd31, %rd30, %rd16;
add.u64 %rd32, %rd28, %rd31;
ld.global.u32 %r46, [%rd32+0];
add.u64 %rd33, %rd26, %rd11;
st.shared.u32 [%rd33+1020], %r46;
.loc	15	214	0
ld.param.u64 %rd34, [__cudaparm__Z37bitonicMergeElementaryIntervalsKernelILj1EEvPjS0_S0_S0_S0_S0_jj___val_paramd_SrcVal];
add.u64 %rd35, %rd34, %rd16;
add.u64 %rd36, %rd28, %rd35;
ld.global.u32 %r47, [%rd36+0];
add.u64 %rd37, %rd26, %rd12;
st.shared.u32 [%rd37+1020], %r47;
.loc	15	215	0
mov.u32 %r48, 0;
add.u64 %rd38, %rd26, %rd7;
st.shared.u32 [%rd38+1020], %r48;
$Lt_1_13570:
mul24.lo.u32 %r49, %r1, 2;
mov.u32 %r50, 128;
$Lt_1_14594:

	.loc	15	220	0
bar.sync 0;
sub.u32 %r51, %r50, 1;
and.b32 %r52, %r51, %r1;
sub.u32 %r53, %r49, %r52;
cvt.u64.u32 %rd39, %r53;
mul.wide.u32 %rd40, %r53, 4;
add.u64 %rd41, %rd40, %rd7;
ld.shared.u32 %r54, [%rd41+0];
mov.u32 %r55, 0;
setp.ne.u32 %p6, %r54, %r55;
@%p6 bra $Lt_1_16130;
add.u32 %r56, %r53, %r50;
cvt.u64.u32 %rd42, %r56;
mul.wide.u32 %rd43, %r56, 4;
add.u64 %rd44, %rd43, %rd7;
ld.shared.u32 %r57, [%rd44+0];
mov.u32 %r58, 0;
setp.ne.u32 %p7, %r57, %r58;
@%p7 bra $Lt_1_16130;
add.u64 %rd45, %rd40, %rd11;
ld.shared.u32 %r59, [%rd45+0];
add.u64 %rd46, %rd43, %rd11;
ld.shared.u32 %r60, [%rd46+0];
setp.gt.u32 %p8, %r59, %r60;
@%p8 bra $L_1_10242;
$Lt_1_16130:
$L_1_10498:
mov.u32 %r61, 1;
ld.shared.u32 %r54, [%rd41+0];
setp.ne.u32 %p9, %r54, %r61;
@%p9 bra $L_1_9986;
$L_1_10242:
mov.s32 %r62, 1;
bra.uni $L_1_9730;
$L_1_9986:
mov.s32 %r62, 0;
$L_1_9730:
mov.u32 %r63, 0;
setp.eq.s32 %p10, %r62, %r63;
@%p10 bra $L_1_9474;
.loc	15	155	0
add.u64 %rd47, %rd40, %rd11;
ld.shared.u32 %r64, [%rd47+0];
add.u32 %r65, %r53, %r50;
cvt.u64.u32 %rd48, %r65;
mul.wide.u32 %rd43, %r65, 4;
add.u64 %rd49, %rd43, %rd11;
ld.shared.u32 %r66, [%rd49+0];
st.shared.u32 [%rd47+0], %r66;
st.shared.u32 [%rd49+0], %r64;
.loc	15	156	0
add.u64 %rd50, %rd40, %rd12;
ld.shared.u32 %r67, [%rd50+0];
add.u64 %rd51, %rd43, %rd12;
ld.shared.u32 %r68, [%rd51+0];
st.shared.u32 [%rd50+0], %r68;
st.shared.u32 [%rd51+0], %r67;
.loc	15	157	0
add.u64 %rd52, %rd43, %rd7;
ld.shared.u32 %r69, [%rd52+0];
st.shared.u32 [%rd41+0], %r69;
st.shared.u32 [%rd52+0], %r54;
$L_1_9474:
.loc	15	219	0
shr.u32 %r50, %r50, 1;
mov.u32 %r70, 0;
setp.ne.u32 %p11, %r50, %r70;
@%p11 bra $Lt_1_14594;
.loc	15	230	0
bar.sync 0;
ld.shared.u32 %r71, [__cuda_local_var_41206_45_non_const_lenSrcA];
setp.le.u32 %p12, %r71, %r1;
@%p12 bra $Lt_1_15106;
.loc	15	234	0
ld.param.u32 %r72, [__cudaparm__Z37bitonicMergeElementaryIntervalsKernelILj1EEvPjS0_S0_S0_S0_S0_jj_stride];
mul.lo.u32 %r4, %r72, 2;
ld.shared.u32 %r73, [__cuda_local_var_41206_74_non_const_startDst];
cvt.u64.u32 %rd53, %r73;
mul.wide.u32 %rd54, %r73, 4;
shr.u32 %r5, %r4, 7;
sub.u32 %r6, %r5, 1;
cvt.u32.u16 %r7, %ctaid.x;
and.b32 %r8, %r6, %r7;
sub.u32 %r9, %r7, %r8;
mul.lo.u32 %r74, %r9, 128;
cvt.u64.u32 %rd55, %r74;
mul.wide.u32 %rd16, %r74, 4;
add.u64 %rd56, %rd9, %rd11;
ld.shared.u32 %r75, [%rd56+0];
ld.param.u64 %rd57, [__cudaparm__Z37bitonicMergeElementaryIntervalsKernelILj1EEvPjS0_S0_S0_S0_S0_jj___val_paramd_DstKey];
add.u64 %rd58, %rd57, %rd16;
add.u64 %rd59, %rd9, %rd54;
add.u64 %rd60, %rd58, %rd59;
st.global.u32 [%rd60+0], %r75;
.loc	15	235	0
add.u64 %rd61, %rd9, %rd12;
ld.shared.u32 %r76, [%rd61+0];
ld.param.u64 %rd62, [__cudaparm__Z37bitonicMergeElementaryIntervalsKernelILj1EEvPjS0_S0_S0_S0_S0_jj___val_paramd_DstVal];
add.u64 %rd63, %rd62, %rd16;
add.u64 %rd64, %rd9, %rd54;
add.u64 %rd65, %rd63, %rd64;
st.global.u32 [%rd65+0], %r76;
$Lt_1_15106:
ld.shared.u32 %r77, [__cuda_local_var_41206_65_non_const_lenSrcB];
setp.le.u32 %p13, %r77, %r1;
@%p13 bra $Lt_1_15618;
.loc	15	238	0
ld.param.u32 %r78, [__cudaparm__Z37bitonicMergeElementaryIntervalsKernelILj1EEvPjS0_S0_S0_S0_S0_jj_stride];
mul.lo.u32 %r4, %r78, 2;
ld.shared.u32 %r79, [__cuda_local_var_41206_74_non_const_startDst];
cvt.u64.u32 %rd66, %r79;
mul.wide.u32 %rd67, %r79, 4;
shr.u32 %r5, %r4, 7;
.loc	15	230	0
ld.shared.u32 %r71, [__cuda_local_var_41206_45_non_const_lenSrcA];
.loc	15	238	0
add.u32 %r80, %r71, %r1;
cvt.u64.u32 %rd68, %r80;
mul.wide.u32 %rd69, %r80, 4;
sub.u32 %r6, %r5, 1;
cvt.u32.u16 %r7, %ctaid.x;
and.b32 %r8, %r6, %r7;
sub.u32 %r9, %r7, %r8;
mul.lo.u32 %r81, %r9, 128;
cvt.u64.u32 %rd70, %r81;
mul.wide.u32 %rd16, %r81, 4;
add.u64 %rd71, %rd69, %rd11;
ld.shared.u32 %r82, [%rd71+0];
ld.param.u64 %rd72, [__cudaparm__Z37bitonicMergeElementaryIntervalsKernelILj1EEvPjS0_S0_S0_S0_S0_jj___val_paramd_DstKey];
add.u64 %rd73, %rd72, %rd16;
add.u64 %rd74, %rd69, %rd67;
add.u64 %rd75, %rd73, %rd74;
st.global.u32 [%rd75+0], %r82;
.loc	15	239	0
add.u64 %rd76, %rd69, %rd12;
ld.shared.u32 %r83, [%rd76+0];
ld.param.u64 %rd77, [__cudaparm__Z37bitonicMergeElementaryIntervalsKernelILj1EEvPjS0_S0_S0_S0_S0_jj___val_paramd_DstVal];
add.u64 %rd78, %rd77, %rd16;
add.u64 %rd79, %rd69, %rd67;
add.u64 %rd80, %rd78, %rd79;
st.global.u32 [%rd80+0], %r83;
$Lt_1_15618:
.loc	15	241	0
exit;
$LDWend__Z37bitonicMergeElementaryIntervalsKernelILj1EEvPjS0_S0_S0_S0_S0_jj:
} 

.entry _Z37bitonicMergeElementaryIntervalsKernelILj0EEvPjS0_S0_S0_S0_S0_jj (
.param .u64 __cudaparm__Z37bitonicMergeElementaryIntervalsKernelILj0EEvPjS0_S0_S0_S0_S0_jj___val_paramd_DstKey,
.param .u64 __cudaparm__Z37bitonicMergeElementaryIntervalsKernelILj0EEvPjS0_S0_S0_S0_S0_jj___val_paramd_DstVal,
.param .u64 __cudaparm__Z37bitonicMergeElementaryIntervalsKernelILj0EEvPjS0_S0_S0_S0_S0_jj___val_paramd_SrcKey,
.param .u64 __cudaparm__Z37bitonicMergeElementaryIntervalsKernelILj0EEvPjS0_S0_S0_S0_S0_jj___val_paramd_SrcVal,
.param .u64 __cudaparm__Z37bitonicMergeElementaryIntervalsKernelILj0EEvPjS0_S0_S0_S0_S0_jj_d_LimitsA,
.param .u64 __cudaparm__Z37bitonicMergeElementaryIntervalsKernelILj0EEvPjS0_S0_S0_S0_S0_jj_d_LimitsB,
.param .u32 __cudaparm__Z37bitonicMergeElementaryIntervalsKernelILj0EEvPjS0_S0_S0_S0_S0_jj_stride,
.param .u32 __cudaparm__Z37bitonicMergeElementaryIntervalsKernelILj0EEvPjS0_S0_S0_S0_S0_jj_N)
{
.reg .u32 %r<85>;
.reg .u64 %rd<82>;
.reg .pred %p<15>;
.shared .align 4 .b8 __cuda___cuda_local_var_41196_34_non_const_s_inf11416[1024];
.shared .align 4 .b8 __cuda___cuda_local_var_41194_34_non_const_s_key12440[1024];
.shared .align 4 .b8 __cuda___cuda_local_var_41195_34_non_const_s_val13464[1024];
.shared .u32 __cuda_local_var_41206_34_non_const_startSrcA;
.shared .u32 __cuda_local_var_41206_54_non_const_startSrcB;
.shared .u32 __cuda_local_var_41206_74_non_const_startDst;
.shared .u32 __cuda_local_var_41206_45_non_const_lenSrcA;
.shared .u32 __cuda_local_var_41206_65_non_const_lenSrcB;
.loc	15	169	0
$LDWbegin__Z37bitonicMergeElementaryIntervalsKernelILj0EEvPjS0_S0_S0_S0_S0_jj:
cvt.u32.u16 %r1, %tid.x;
mov.u32 %r2, 0;
setp.ne.u32 %p1, %r1, %r2;
@%p1 bra $Lt_2_11010;
ld.param.u32 %r3, [__cudaparm__Z37bitonicMergeElementaryIntervalsKernelILj0EEvPjS0_S0_S0_S0_S0_jj_stride];
mul.lo.u32 %r4, %r3, 2;
shr.u32 %r5, %r4, 7;
sub.u32 %r6, %r5, 1;
cvt.u32.u16 %r7, %ctaid.x;
and.b32 %r8, %r6, %r7;
sub.u32 %r9, %r7, %r8;
mul.lo.u32 %r10, %r9, 128;
ld.param.u32 %r11, [__cudaparm__Z37bitonicMergeElementaryIntervalsKernelILj0EEvPjS0_S0_S0_S0_S0_jj_N];
sub.u32 %r12, %r11, %r10;
sub.u32 %r13, %r12, %r3;
min.u32 %r14, %r13, %r3;
shr.u32 %r15, %r14, 7;
and.b32 %r16, %r14, 127;
mov.u32 %r17, 0;
setp.ne.u32 %p2, %r16, %r17;
@%p2 bra $Lt_2_11778;
.loc	15	188	0
mov.s32 %r18, %r15;
bra.uni $Lt_2_11522;
$Lt_2_11778:
add.u32 %r18, %r15, 1;
$Lt_2_11522:
.loc	15	191	0
cvt.u64.u32 %rd1, %r7;
mul.wide.u32 %rd2, %r7, 4;
ld.param.u64 %rd3, [__cudaparm__Z37bitonicMergeElementaryIntervalsKernelILj0EEvPjS0_S0_S0_S0_S0_jj_d_LimitsA];
add.u64 %rd4, %rd3, %rd2;
ld.global.u32 %r19, [%rd4+0];
st.shared.u32 [__cuda_local_var_41206_34_non_const_startSrcA], %r19;
.loc	15	192	0
ld.param.u64 %rd5, [__cudaparm__Z37bitonicMergeElementaryIntervalsKernelILj0EEvPjS0_S0_S0_S0_S0_jj_d_LimitsB];
add.u64 %rd6, %rd5, %rd2;
ld.global.u32 %r20, [%rd6+0];
st.shared.u32 [__cuda_local_var_41206_54_non_const_startSrcB], %r20;
.loc	15	193	0
add.u32 %r21, %r19, %r20;
st.shared.u32 [__cuda_local_var_41206_74_non_const_startDst], %r21;
.loc	15	169	0
ld.param.u32 %r3, [__cudaparm__Z37bitonicMergeElementaryIntervalsKernelILj0EEvPjS0_S0_S0_S0_S0_jj_stride];
.loc	15	193	0
shr.u32 %r22, %r3, 7;
add.u32 %r23, %r18, %r22;
add.u32 %r24, %r8, 1;
setp.gt.u32 %p3, %r23, %r24;
@!%p3 bra $Lt_2_12290;
.loc	15	195	0
ld.global.u32 %r25, [%rd4+4];
bra.uni $Lt_2_12034;
$Lt_2_12290:
.loc	15	169	0
ld.param.u32 %r3, [__cudaparm__Z37bitonicMergeElementaryIntervalsKernelILj0EEvPjS0_S0_S0_S0_S0_jj_stride];
.loc	15	195	0
mov.s32 %r25, %r3;
$Lt_2_12034:
@!%p3 bra $Lt_2_12802;
.loc	15	196	0
ld.global.u32 %r26, [%rd6+4];
bra.uni $Lt_2_12546;
$Lt_2_12802:
mov.s32 %r26, %r14;
$Lt_2_12546:
.loc	15	197	0
sub.u32 %r27, %r25, %r19;
st.shared.u32 [__cuda_local_var_41206_45_non_const_lenSrcA], %r27;
.loc	15	198	0
sub.u32 %r28, %r26, %r20;
st.shared.u32 [__cuda_local_var_41206_65_non_const_lenSrcB], %r28;
$Lt_2_11010:
mov.u64 %rd7, __cuda___cuda_local_var_41196_34_non_const_s_inf11416;
.loc	15	201	0
cvt.u64.u32 %rd8, %r1;
mul.wide.u32 %rd9, %r1, 4;
add.u64 %rd10, %rd9, %rd7;
mov.u32 %r29, 1;
st.shared.u32 [%rd10+0], %r29;
.loc	15	202	0
mov.u32 %r30, 1;
st.shared.u32 [%rd10+512], %r30;
.loc	15	205	0
bar.sync 0;
ld.shared.u32 %r31, [__cuda_local_var_41206_45_non_const_lenSrcA];
setp.le.u32 %p4, %r31, %r1;
@%p4 bra $Lt_2_13058;
.loc	15	207	0
mov.u64 %rd11, __cuda___cuda_local_var_41194_34_non_const_s_key12440;
mov.u64 %rd12, __cuda___cuda_local_var_41195_34_non_const_s_val13464;
ld.param.u32 %r32, [__cudaparm__Z37bitonicMergeElementaryIntervalsKernelILj0EEvPjS0_S0_S0_S0_S0_jj_stride];
mul.lo.u32 %r4, %r32, 2;
shr.u32 %r5, %r4, 7;
sub.u32 %r6, %r5, 1;
ld.shared.u32 %r33, [__cuda_local_var_41206_34_non_const_startSrcA];
add.u32 %r34, %r33, %r1;
cvt.u64.u32 %rd13, %r34;
mul.wide.u32 %rd14, %r34, 4;
cvt.u32.u16 %r7, %ctaid.x;
and.b32 %r8, %r6, %r7;
sub.u32 %r9, %r7, %r8;
mul.lo.u32 %r35, %r9, 128;
cvt.u64.u32 %rd15, %r35;
mul.wide.u32 %rd16, %r35, 4;
ld.param.u64 %rd17, [__cudaparm__Z37bitonicMergeElementaryIntervalsKernelILj0EEvPjS0_S0_S0_S0_S0_jj___val_paramd_SrcKey];
add.u64 %rd18, %rd17, %rd16;
add.u64 %rd19, %rd14, %rd18;
ld.global.u32 %r36, [%rd19+0];
add.u64 %rd20, %rd9, %rd11;
st.shared.u32 [%rd20+0], %r36;
.loc	15	208	0
ld.param.u64 %rd21, [__cudaparm__Z37bitonicMergeElementaryIntervalsKernelILj0EEvPjS0_S0_S0_S0_S0_jj___val_paramd_SrcVal];
add.u64 %rd22, %rd21, %rd16;
add.u64 %rd23, %rd14, %rd22;
ld.global.u32 %r37, [%rd23+0];
add.u64 %rd24, %rd9, %rd12;
st.shared.u32 [%rd24+0], %r37;
.loc	15	209	0
mov.u32 %r38, 0;
st.shared.u32 [%rd10+0], %r38;
$Lt_2_13058:
mov.u64 %rd11, __cuda___cuda_local_var_41194_34_non_const_s_key12440;
mov.u64 %rd12, __cuda___cuda_local_var_41195_34_non_const_s_val13464;
ld.shared.u32 %r39, [__cuda_local_var_41206_65_non_const_lenSrcB];
setp.le.u32 %p5, %r39, %r1;
@%p5 bra $Lt_2_13570;
.loc	15	213	0
ld.param.u32 %r40, [__cudaparm__Z37bitonicMergeElementaryIntervalsKernelILj0EEvPjS0_S0_S0_S0_S0_jj_stride];
mul.lo.u32 %r4, %r40, 2;
ld.shared.u32 %r41, [__cuda_local_var_41206_54_non_const_startSrcB];
add.u32 %r42, %r41, %r40;
shr.u32 %r5, %r4, 7;
sub.u32 %r6, %r5, 1;
neg.s32 %r43, %r1;
cvt.s64.s32 %rd25, %r43;
mul.wide.s32 %rd26, %r43, 4;
cvt.u32.u16 %r7, %ctaid.x;
and.b32 %r8, %r6, %r7;
add.u32 %r44, %r42, %r1;
cvt.u64.u32 %rd27, %r44;
mul.wide.u32 %rd28, %r44, 4;
sub.u32 %r9, %r7, %r8;
mul.lo.u32 %r45, %r9, 128;
cvt.u64.u32 %rd29, %r45;
mul.wide.u32 %rd16, %r45, 4;
ld.param.u64 %rd30, [__cudaparm__Z37bitonicMergeElementaryIntervalsKernelILj0EEvPjS0_S0_S0_S0_S0_jj___val_paramd_SrcKey];
add.u64 %rd31, %rd30, %rd16;
add.u64 %rd32, %rd28, %rd31;
ld.global.u32 %r46, [%rd32+0];
add.u64 %rd33, %rd26, %rd11;
st.shared.u32 [%rd33+1020], %r46;
.loc	15	214	0
ld.param.u64 %rd34, [__cudaparm__Z37bitonicMergeElementaryIntervalsKernelILj0EEvPjS0_S0_S0_S0_S0_jj___val_paramd_SrcVal];
add.u64 %rd35, %rd34, %rd16;
add.u64 %rd36, %rd28, %rd35;
ld.global.u32 %r47, [%rd36+0];
add.u64 %rd37, %rd26, %rd12;
st.shared.u32 [%rd37+1020], %r47;
.loc	15	215	0
mov.u32 %r48, 0;
add.u64 %rd38, %rd26, %rd7;
st.shared.u32 [%rd38+1020], %r48;
$Lt_2_13570:
mul24.lo.u32 %r49, %r1, 2;
mov.u32 %r50, 128;
$Lt_2_14594:

	.loc	15	220	0
bar.sync 0;
sub.u32 %r51, %r50, 1;
and.b32 %r52, %r51, %r1;
sub.u32 %r53, %r49, %r52;
cvt.u64.u32 %rd39, %r53;
mul.wide.u32 %rd40, %r53, 4;
add.u64 %rd41, %rd40, %rd7;
ld.shared.u32 %r54, [%rd41+0];
mov.u32 %r55, 0;
setp.ne.u32 %p6, %r54, %r55;
@%p6 bra $Lt_2_16130;
add.u32 %r56, %r53, %r50;
cvt.u64.u32 %rd42, %r56;
mul.wide.u32 %rd43, %r56, 4;
add.u64 %rd44, %rd43, %rd7;
ld.shared.u32 %r57, [%rd44+0];
mov.u32 %r58, 0;
setp.ne.u32 %p7, %r57, %r58;
@%p7 bra $Lt_2_16130;
add.u64 %rd45, %rd40, %rd11;
ld.shared.u32 %r59, [%rd45+0];
add.u64 %rd46, %rd43, %rd11;
ld.shared.u32 %r60, [%rd46+0];
setp.le.u32 %p8, %r59, %r60;
@%p8 bra $L_2_10242;
$Lt_2_16130:
$L_2_10498:
mov.u32 %r61, 1;
ld.shared.u32 %r54, [%rd41+0];
setp.ne.u32 %p9, %r54, %r61;
@%p9 bra $L_2_9986;
$L_2_10242:
mov.s32 %r62, 1;
bra.uni $L_2_9730;
$L_2_9986:
mov.s32 %r62, 0;
$L_2_9730:
mov.u32 %r63, 0;
setp.eq.s32 %p10, %r62, %r63;
@%p10 bra $L_2_9474;
.loc	15	155	0
add.u64 %rd47, %rd40, %rd11;
ld.shared.u32 %r64, [%rd47+0];
add.u32 %r65, %r53, %r50;
cvt.u64.u32 %rd48, %r65;
mul.wide.u32 %rd43, %r65, 4;
add.u64 %rd49, %rd43, %rd11;
ld.shared.u32 %r66, [%rd49+0];
st.shared.u32 [%rd47+0], %r66;
st.shared.u32 [%rd49+0], %r64;
.loc	15	156	0
add.u64 %rd50, %rd40, %rd12;
ld.shared.u32 %r67, [%rd50+0];
add.u64 %rd51, %rd43, %rd12;
ld.shared.u32 %r68, [%rd51+0];
st.shared.u32 [%rd50+0], %r68;
st.shared.u32 [%rd51+0], %r67;
.loc	15	157	0
add.u64 %rd52, %rd43, %rd7;
ld.shared.u32 %r69, [%rd52+0];
st.shared.u32 [%rd41+0], %r69;
st.shared.u32 [%rd52+0], %r54;
$L_2_9474:
.loc	15	219	0
shr.u32 %r50, %r50, 1;
mov.u32 %r70, 0;
setp.ne.u32 %p11, %r50, %r70;
@%p11 bra $Lt_2_14594;
.loc	15	230	0
bar.sync 0;
ld.shared.u32 %r71, [__cuda_local_var_41206_45_non_const_lenSrcA];
setp.le.u32 %p12, %r71, %r1;
@%p12 bra $Lt_2_15106;
.loc	15	234	0
ld.param.u32 %r72, [__cudaparm__Z37bitonicMergeElementaryIntervalsKernelILj0EEvPjS0_S0_S0_S0_S0_jj_stride];
mul.lo.u32 %r4, %r72, 2;
ld.shared.u32 %r73, [__cuda_local_var_41206_74_non_const_startDst];
cvt.u64.u32 %rd53, %r73;
mul.wide.u32 %rd54, %r73, 4;
shr.u32 %r5, %r4, 7;
sub.u32 %r6, %r5, 1;
cvt.u32.u16 %r7, %ctaid.x;
and.b32 %r8, %r6, %r7;
sub.u32 %r9, %r7, %r8;
mul.lo.u32 %r74, %r9, 128;
cvt.u64.u32 %rd55, %r74;
mul.wide.u32 %rd16, %r74, 4;
add.u64 %rd56, %rd9, %rd11;
ld.shared.u32 %r75, [%rd56+0];
ld.param.u64 %rd57, [__cudaparm__Z37bitonicMergeElementaryIntervalsKernelILj0EEvPjS0_S0_S0_S0_S0_jj___val_paramd_DstKey];
add.u64 %rd58, %rd57, %rd16;
add.u64 %rd59, %rd9, %rd54;
add.u64 %rd60, %rd58, %rd59;
st.global.u32 [%rd60+0], %r75;
.loc	15	235	0
add.u64 %rd61, %rd9, %rd12;
ld.shared.u32 %r76, [%rd61+0];
ld.param.u64 %rd62, [__cudaparm__Z37bitonicMergeElementaryIntervalsKernelILj0EEvPjS0_S0_S0_S0_S0_jj___val_paramd_DstVal];
add.u64 %rd63, %rd62, %rd16;
add.u64 %rd64, %rd9, %rd54;
add.u64 %rd65, %rd63, %rd64;
st.global.u32 [%rd65+0], %r76;
$Lt_2_15106:
ld.shared.u32 %r77, [__cuda_local_var_41206_65_non_const_lenSrcB];
setp.le.u32 %p13, %r77, %r1;
@%p13 bra $Lt_2_15618;
.loc	15	238	0
ld.param.u32 %r78, [__cudaparm__Z37bitonicMergeElementaryIntervalsKernelILj0EEvPjS0_S0_S0_S0_S0_jj_stride];
mul.lo.u32 %r4, %r78, 2;
ld.shared.u32 %r79, [__cuda_local_var_41206_74_non_const_startDst];
cvt.u64.u32 %rd66, %r79;
mul.wide.u32 %rd67, %r79, 4;
shr.u32 %r5, %r4, 7;
.loc	15	230	0
ld.shared.u32 %r71, [__cuda_local_var_41206_45_non_const_lenSrcA];
.loc	15	238	0
add.u32 %r80, %r71, %r1;
cvt.u64.u32 %rd68, %r80;
mul.wide.u32 %rd69, %r80, 4;
sub.u32 %r6, %r5, 1;
cvt.u32.u16 %r7, %ctaid.x;
and.b32 %r8, %r6, %r7;
sub.u32 %r9, %r7, %r8;
mul.lo.u32 %r81, %r9, 128;
cvt.u64.u32 %rd70, %r81;
mul.wide.u32 %rd16, %r81, 4;
add.u64 %rd71, %rd69, %rd11;
ld.shared.u32 %r82, [%rd71+0];
ld.param.u64 %rd72, [__cudaparm__Z37bitonicMergeElementaryIntervalsKernelILj0EEvPjS0_S0_S0_S0_S0_jj___val_paramd_DstKey];
add.u64 %rd73, %rd72, %rd16;
add.u64 %rd74, %rd69, %rd67;
add.u64 %rd75, %rd73, %rd74;
st.global.u32 [%rd75+0], %r82;
.loc	15	239	0
add.u64 %rd76, %rd69, %rd12;
ld.shared.u32 %r83, [%rd76+0];
ld.param.u64 %rd77, [__cudaparm__Z37bitonicMergeElementaryIntervalsKernelILj0EEvPjS0_S0_S0_S0_S0_jj___val_paramd_DstVal];
add.u64 %rd78, %rd77, %rd16;
add.u64 %rd79, %rd69, %rd67;
add.u64 %rd80, %rd78, %rd79;
st.global.u32 [%rd80+0], %r83;
$Lt_2_15618:
.loc	15	241	0
exit;
$LDWend__Z37bitonicMergeElementaryIntervalsKernelILj0EEvPjS0_S0_S0_S0_S0_jj:
} 




// ===== COMPILED SASS (sm_100) =====

	.target	sm_100

	.elftype	@"ET_EXEC"


//--------------------- .note.nv.tkinfo           --------------------------
	.section	.note.nv.tkinfo,"",@"SHT_NOTE"
	.sectionflags	@"SHF_NOTE_NV_TKINFO"
	.tkinfo
        /*0018*/ 	.word	0x00000002
        /*0030*/ 	.string	""
        /*0030*/ 	.string	"ptxas"
        /*0030*/ 	.string	"Cuda compilation tools, release 13.0, V13.0.88"
        /*0030*/ 	.string	"Build cuda_13.0.r13.0/compiler.36424714_0"
        /*0030*/ 	.string	"-arch sm_100 "



//--------------------- .note.nv.cuinfo           --------------------------
	.section	.note.nv.cuinfo,"",@"SHT_NOTE"
	.sectionflags	@"SHF_NOTE_NV_CUINFO"
        /*0018*/ 	.short	0x0002
        /*001a*/ 	.short	0x000a
        /*001c*/ 	.short	0x0082
	.zero		2


//--------------------- .nv.info                  --------------------------
	.section	.nv.info,"",@"SHT_CUDA_INFO"
	.align	4


	//----- nvinfo : EIATTR_REGCOUNT
	.align		4
        /*0000*/ 	.byte	0x04, 0x2f
        /*0002*/ 	.short	(.L_1 - .L_0)
	.align		4
.L_0:
        /*0004*/ 	.word	index@(_Z23bitonicSortSharedKernelPjS_S_S_jj)
        /*0008*/ 	.word	0x00000012


	//----- nvinfo : EIATTR_FRAME_SIZE
	.align		4
.L_1:
        /*000c*/ 	.byte	0x04, 0x11
        /*000e*/ 	.short	(.L_3 - .L_2)
	.align		4
.L_2:
        /*0010*/ 	.word	index@(_Z23bitonicSortSharedKernelPjS_S_S_jj)
        /*0014*/ 	.word	0x00000000


	//----- nvinfo : EIATTR_REGCOUNT
	.align		4
.L_3:
        /*0018*/ 	.byte	0x04, 0x2f
        /*001a*/ 	.short	(.L_5 - .L_4)
	.align		4
.L_4:
        /*001c*/ 	.word	index@(_Z37bitonicMergeElementaryIntervalsKernelILj1EEvPjS0_S0_S0_S0_S0_jj)
        /*0020*/ 	.word	0x00000014


	//----- nvinfo : EIATTR_FRAME_SIZE
	.align		4
.L_5:
        /*0024*/ 	.byte	0x04, 0x11
        /*0026*/ 	.short	(.L_7 - .L_6)
	.align		4
.L_6:
        /*0028*/ 	.word	index@(_Z37bitonicMergeElementaryIntervalsKernelILj1EEvPjS0_S0_S0_S0_S0_jj)
        /*002c*/ 	.word	0x00000000


	//----- nvinfo : EIATTR_REGCOUNT
	.align		4
.L_7:
        /*0030*/ 	.byte	0x04, 0x2f
        /*0032*/ 	.short	(.L_9 - .L_8)
	.align		4
.L_8:
        /*0034*/ 	.word	index@(_Z37bitonicMergeElementaryIntervalsKernelILj0EEvPjS0_S0_S0_S0_S0_jj)
        /*0038*/ 	.word	0x00000014


	//----- nvinfo : EIATTR_FRAME_SIZE
	.align		4
.L_9:
        /*003c*/ 	.byte	0x04, 0x11
        /*003e*/ 	.short	(.L_11 - .L_10)
	.align		4
.L_10:
        /*0040*/ 	.word	index@(_Z37bitonicMergeElementaryIntervalsKernelILj0EEvPjS0_S0_S0_S0_S0_jj)
        /*0044*/ 	.word	0x00000000


	//----- nvinfo : EIATTR_MIN_STACK_SIZE
	.align		4
.L_11:
        /*0048*/ 	.byte	0x04, 0x12
        /*004a*/ 	.short	(.L_13 - .L_12)
	.align		4
.L_12:
        /*004c*/ 	.word	index@(_Z37bitonicMergeElementaryIntervalsKernelILj0EEvPjS0_S0_S0_S0_S0_jj)
        /*0050*/ 	.word	0x00000000


	//----- nvinfo : EIATTR_MIN_STACK_SIZE
	.align		4
.L_13:
        /*0054*/ 	.byte	0x04, 0x12
        /*0056*/ 	.short	(.L_15 - .L_14)
	.align		4
.L_14:
        /*0058*/ 	.word	index@(_Z37bitonicMergeElementaryIntervalsKernelILj1EEvPjS0_S0_S0_S0_S0_jj)
        /*005c*/ 	.word	0x00000000


	//----- nvinfo : EIATTR_MIN_STACK_SIZE
	.align		4
.L_15:
        /*0060*/ 	.byte	0x04, 0x12
        /*0062*/ 	.short	(.L_17 - .L_16)
	.align		4
.L_16:
        /*0064*/ 	.word	index@(_Z23bitonicSortSharedKernelPjS_S_S_jj)
        /*0068*/ 	.word	0x00000000
.L_17:


//--------------------- .nv.compat                --------------------------
	.section	.nv.compat,"",@"SHT_CUDA_COMPAT_INFO"
	.align	4
        /*0000*/ 	.byte	0x02, 0x09, 0x00, 0x00, 0x02, 0x02, 0x01, 0x00, 0x02, 0x05, 0x05, 0x00, 0x03, 0x07, 0x01, 0x01
        /*0010*/ 	.byte	0x02, 0x03, 0x00, 0x00, 0x02, 0x06, 0x01, 0x00, 0x04, 0x0b, 0x08, 0x00, 0x09, 0x00, 0x00, 0x00
        /*0020*/ 	.byte	0x00, 0x00, 0x00, 0x00


//--------------------- .nv.info._Z37bitonicMergeElementaryIntervalsKernelILj0EEvPjS0_S0_S0_S0_S0_jj --------------------------
	.section	.nv.info._Z37bitonicMergeElementaryIntervalsKernelILj0EEvPjS0_S0_S0_S0_S0_jj,"",@"SHT_CUDA_INFO"
	.sectionflags	@""
	.align	4


	//----- nvinfo : EIATTR_CUDA_API_VERSION
	.align		4
        /*0000*/ 	.byte	0x04, 0x37
        /*0002*/ 	.short	(.L_19 - .L_18)
.L_18:
        /*0004*/ 	.word	0x00000082


	//----- nvinfo : EIATTR_KPARAM_INFO
	.align		4
.L_19:
        /*0008*/ 	.byte	0x04, 0x17
        /*000a*/ 	.short	(.L_21 - .L_20)
.L_20:
        /*000c*/ 	.word	0x00000000
        /*0010*/ 	.short	0x0007
        /*0012*/ 	.short	0x0034
        /*0014*/ 	.byte	0x00, 0xf0, 0x11, 0x00


	//----- nvinfo : EIATTR_KPARAM_INFO
	.align		4
.L_21:
        /*0018*/ 	.byte	0x04, 0x17
        /*001a*/ 	.short	(.L_23 - .L_22)
.L_22:
        /*001c*/ 	.word	0x00000000
        /*0020*/ 	.short	0x0006
        /*0022*/ 	.short	0x0030
        /*0024*/ 	.byte	0x00, 0xf0, 0x11, 0x00


	//----- nvinfo : EIATTR_KPARAM_INFO
	.align		4
.L_23:
        /*0028*/ 	.byte	0x04, 0x17
        /*002a*/ 	.short	(.L_25 - .L_24)
.L_24:
        /*002c*/ 	.word	0x00000000
        /*0030*/ 	.short	0x0005
        /*0032*/ 	.short	0x0028
        /*0034*/ 	.byte	0x00, 0xf0, 0x21, 0x00


	//----- nvinfo : EIATTR_KPARAM_INFO
	.align		4
.L_25:
        /*0038*/ 	.byte	0x04, 0x17
        /*003a*/ 	.short	(.L_27 - .L_26)
.L_26:
        /*003c*/ 	.word	0x00000000
        /*0040*/ 	.short	0x0004
        /*0042*/ 	.short	0x0020
        /*0044*/ 	.byte	0x00, 0xf0, 0x21, 0x00


	//----- nvinfo : EIATTR_KPARAM_INFO
	.align		4
.L_27:
        /*0048*/ 	.byte	0x04, 0x17
        /*004a*/ 	.short	(.L_29 - .L_28)
.L_28:
        /*004c*/ 	.word	0x00000000
        /*0050*/ 	.short	0x0003
        /*0052*/ 	.short	0x0018
        /*0054*/ 	.byte	0x00, 0xf0, 0x21, 0x00


	//----- nvinfo : EIATTR_KPARAM_INFO
	.align		4
.L_29:
        /*0058*/ 	.byte	0x04, 0x17
        /*005a*/ 	.short	(.L_31 - .L_30)
.L_30:
        /*005c*/ 	.word	0x00000000
        /*0060*/ 	.short	0x0002
        /*0062*/ 	.short	0x0010
        /*0064*/ 	.byte	0x00, 0xf0, 0x21, 0x00


	//----- nvinfo : EIATTR_KPARAM_INFO
	.align		4
.L_31:
        /*0068*/ 	.byte	0x04, 0x17
        /*006a*/ 	.short	(.L_33 - .L_32)
.L_32:
        /*006c*/ 	.word	0x00000000
        /*0070*/ 	.short	0x0001
        /*0072*/ 	.short	0x0008
        /*0074*/ 	.byte	0x00, 0xf0, 0x21, 0x00


	//----- nvinfo : EIATTR_KPARAM_INFO
	.align		4
.L_33:
        /*0078*/ 	.byte	0x04, 0x17
        /*007a*/ 	.short	(.L_35 - .L_34)
.L_34:
        /*007c*/ 	.word	0x00000000
        /*0080*/ 	.short	0x0000
        /*0082*/ 	.short	0x0000
        /*0084*/ 	.byte	0x00, 0xf0, 0x21, 0x00


	//----- nvinfo : EIATTR_SPARSE_MMA_MASK
	.align		4
.L_35:
        /*0088*/ 	.byte	0x03, 0x50
        /*008a*/ 	.short	0x0000


	//----- nvinfo : EIATTR_MAXREG_COUNT
	.align		4
        /*008c*/ 	.byte	0x03, 0x1b
        /*008e*/ 	.short	0x00ff


	//----- nvinfo : EIATTR_NUM_BARRIERS
	.align		4
        /*0090*/ 	.byte	0x02, 0x4c
        /*0092*/ 	.byte	0x01
	.zero		1


	//----- nvinfo : EIATTR_MERCURY_ISA_VERSION
	.align		4
        /*0094*/ 	.byte	0x03, 0x5f
        /*0096*/ 	.short	0x0101


	//----- nvinfo : EIATTR_VRC_CTA_INIT_COUNT
	.align		4
        /*0098*/ 	.byte	0x02, 0x4a
	.zero		1
	.zero		1


	//----- nvinfo : EIATTR_EXIT_INSTR_OFFSETS
	.align		4
        /*009c*/ 	.byte	0x04, 0x1c
        /*009e*/ 	.short	(.L_37 - .L_36)


	//   ....[0]....
.L_36:
        /*00a0*/ 	.word	0x00000c70


	//   ....[1]....
        /*00a4*/ 	.word	0x00000e00


	//----- nvinfo : EIATTR_CRS_STACK_SIZE
	.align		4
.L_37:
        /*00a8*/ 	.byte	0x04, 0x1e
        /*00aa*/ 	.short	(.L_39 - .L_38)
.L_38:
        /*00ac*/ 	.word	0x00000000


	//----- nvinfo : EIATTR_CBANK_PARAM_SIZE
	.align		4
.L_39:
        /*00b0*/ 	.byte	0x03, 0x19
        /*00b2*/ 	.short	0x0038


	//----- nvinfo : EIATTR_PARAM_CBANK
	.align		4
        /*00b4*/ 	.byte	0x04, 0x0a
        /*00b6*/ 	.short	(.L_41 - .L_40)
	.align		4
.L_40:
        /*00b8*/ 	.word	index@(.nv.constant0._Z37bitonicMergeElementaryIntervalsKernelILj0EEvPjS0_S0_S0_S0_S0_jj)
        /*00bc*/ 	.short	0x0380
        /*00be*/ 	.short	0x0038


	//----- nvinfo : EIATTR_SW_WAR
	.align		4
.L_41:
        /*00c0*/ 	.byte	0x04, 0x36
        /*00c2*/ 	.short	(.L_43 - .L_42)
.L_42:
        /*00c4*/ 	.word	0x00000008
.L_43:


//--------------------- .nv.info._Z37bitonicMergeElementaryIntervalsKernelILj1EEvPjS0_S0_S0_S0_S0_jj --------------------------
	.section	.nv.info._Z37bitonicMergeElementaryIntervalsKernelILj1EEvPjS0_S0_S0_S0_S0_jj,"",@"SHT_CUDA_INFO"
	.sectionflags	@""
	.align	4


	//----- nvinfo : EIATTR_CUDA_API_VERSION
	.align		4
        /*0000*/ 	.byte	0x04, 0x37
        /*0002*/ 	.short	(.L_45 - .L_44)
.L_44:
        /*0004*/ 	.word	0x00000082


	//----- nvinfo : EIATTR_KPARAM_INFO
	.align		4
.L_45:
        /*0008*/ 	.byte	0x04, 0x17
        /*000a*/ 	.short	(.L_47 - .L_46)
.L_46:
        /*000c*/ 	.word	0x00000000
        /*0010*/ 	.short	0x0007
        /*0012*/ 	.short	0x0034
        /*0014*/ 	.byte	0x00, 0xf0, 0x11, 0x00


	//----- nvinfo : EIATTR_KPARAM_INFO
	.align		4
.L_47:
        /*0018*/ 	.byte	0x04, 0x17
        /*001a*/ 	.short	(.L_49 - .L_48)
.L_48:
        /*001c*/ 	.word	0x00000000
        /*0020*/ 	.short	0x0006
        /*0022*/ 	.short	0x0030
        /*0024*/ 	.byte	0x00, 0xf0, 0x11, 0x00


	//----- nvinfo : EIATTR_KPARAM_INFO
	.align		4
.L_49:
        /*0028*/ 	.byte	0x04, 0x17
        /*002a*/ 	.short	(.L_51 - .L_50)
.L_50:
        /*002c*/ 	.word	0x00000000
        /*0030*/ 	.short	0x0005
        /*0032*/ 	.short	0x0028
        /*0034*/ 	.byte	0x00, 0xf0, 0x21, 0x00


	//----- nvinfo : EIATTR_KPARAM_INFO
	.align		4
.L_51:
        /*0038*/ 	.byte	0x04, 0x17
        /*003a*/ 	.short	(.L_53 - .L_52)
.L_52:
        /*003c*/ 	.word	0x00000000
        /*0040*/ 	.short	0x0004
        /*0042*/ 	.short	0x0020
        /*0044*/ 	.byte	0x00, 0xf0, 0x21, 0x00


	//----- nvinfo : EIATTR_KPARAM_INFO
	.align		4
.L_53:
        /*0048*/ 	.byte	0x04, 0x17
        /*004a*/ 	.short	(.L_55 - .L_54)
.L_54:
        /*004c*/ 	.word	0x00000000
        /*0050*/ 	.short	0x0003
        /*0052*/ 	.short	0x0018
        /*0054*/ 	.byte	0x00, 0xf0, 0x21, 0x00


	//----- nvinfo : EIATTR_KPARAM_INFO
	.align		4
.L_55:
        /*0058*/ 	.byte	0x04, 0x17
        /*005a*/ 	.short	(.L_57 - .L_56)
.L_56:
        /*005c*/ 	.word	0x00000000
        /*0060*/ 	.short	0x0002
        /*0062*/ 	.short	0x0010
        /*0064*/ 	.byte	0x00, 0xf0, 0x21, 0x00


	//----- nvinfo : EIATTR_KPARAM_INFO
	.align		4
.L_57:
        /*0068*/ 	.byte	0x04, 0x17
        /*006a*/ 	.short	(.L_59 - .L_58)
.L_58:
        /*006c*/ 	.word	0x00000000
        /*0070*/ 	.short	0x0001
        /*0072*/ 	.short	0x0008
        /*0074*/ 	.byte	0x00, 0xf0, 0x21, 0x00


	//----- nvinfo : EIATTR_KPARAM_INFO
	.align		4
.L_59:
        /*0078*/ 	.byte	0x04, 0x17
        /*007a*/ 	.short	(.L_61 - .L_60)
.L_60:
        /*007c*/ 	.word	0x00000000
        /*0080*/ 	.short	0x0000
        /*0082*/ 	.short	0x0000
        /*0084*/ 	.byte	0x00, 0xf0, 0x21, 0x00


	//----- nvinfo : EIATTR_SPARSE_MMA_MASK
	.align		4
.L_61:
        /*0088*/ 	.byte	0x03, 0x50
        /*008a*/ 	.short	0x0000


	//----- nvinfo : EIATTR_MAXREG_COUNT
	.align		4
        /*008c*/ 	.byte	0x03, 0x1b
        /*008e*/ 	.short	0x00ff


	//----- nvinfo : EIATTR_NUM_BARRIERS
	.align		4
        /*0090*/ 	.byte	0x02, 0x4c
        /*0092*/ 	.byte	0x01
	.zero		1


	//----- nvinfo : EIATTR_MERCURY_ISA_VERSION
	.align		4
        /*0094*/ 	.byte	0x03, 0x5f
        /*0096*/ 	.short	0x0101


	//----- nvinfo : EIATTR_VRC_CTA_INIT_COUNT
	.align		4
        /*0098*/ 	.byte	0x02, 0x4a
	.zero		1
	.zero		1


	//----- nvinfo : EIATTR_EXIT_INSTR_OFFSETS
	.align		4
        /*009c*/ 	.byte	0x04, 0x1c
        /*009e*/ 	.short	(.L_63 - .L_62)


	//   ....[0]....
.L_62:
        /*00a0*/ 	.word	0x00000c70


	//   ....[1]....
        /*00a4*/ 	.word	0x00000e00


	//----- nvinfo : EIATTR_CRS_STACK_SIZE
	.align		4
.L_63:
        /*00a8*/ 	.byte	0x04, 0x1e
        /*00aa*/ 	.short	(.L_65 - .L_64)
.L_64:
        /*00ac*/ 	.word	0x00000000


	//----- nvinfo : EIATTR_CBANK_PARAM_SIZE
	.align		4
.L_65:
        /*00b0*/ 	.byte	0x03, 0x19
        /*00b2*/ 	.short	0x0038


	//----- nvinfo : EIATTR_PARAM_CBANK
	.align		4
        /*00b4*/ 	.byte	0x04, 0x0a
        /*00b6*/ 	.short	(.L_67 - .L_66)
	.align		4
.L_66:
        /*00b8*/ 	.word	index@(.nv.constant0._Z37bitonicMergeElementaryIntervalsKernelILj1EEvPjS0_S0_S0_S0_S0_jj)
        /*00bc*/ 	.short	0x0380
        /*00be*/ 	.short	0x0038


	//----- nvinfo : EIATTR_SW_WAR
	.align		4
.L_67:
        /*00c0*/ 	.byte	0x04, 0x36
        /*00c2*/ 	.short	(.L_69 - .L_68)
.L_68:
        /*00c4*/ 	.word	0x00000008
.L_69:


//--------------------- .nv.info._Z23bitonicSortSharedKernelPjS_S_S_jj --------------------------
	.section	.nv.info._Z23bitonicSortSharedKernelPjS_S_S_jj,"",@"SHT_CUDA_INFO"
	.sectionflags	@""
	.align	4


	//----- nvinfo : EIATTR_CUDA_API_VERSION
	.align		4
        /*0000*/ 	.byte	0x04, 0x37
        /*0002*/ 	.short	(.L_71 - .L_70)
.L_70:
        /*0004*/ 	.word	0x00000082


	//----- nvinfo : EIATTR_KPARAM_INFO
	.align		4
.L_71:
        /*0008*/ 	.byte	0x04, 0x17
        /*000a*/ 	.short	(.L_73 - .L_72)
.L_72:
        /*000c*/ 	.word	0x00000000
        /*0010*/ 	.short	0x0005
        /*0012*/ 	.short	0x0024
        /*0014*/ 	.byte	0x00, 0xf0, 0x11, 0x00


	//----- nvinfo : EIATTR_KPARAM_INFO
	.align		4
.L_73:
        /*0018*/ 	.byte	0x04, 0x17
        /*001a*/ 	.short	(.L_75 - .L_74)
.L_74:
        /*001c*/ 	.word	0x00000000
        /*0020*/ 	.short	0x0004
        /*0022*/ 	.short	0x0020
        /*0024*/ 	.byte	0x00, 0xf0, 0x11, 0x00


	//----- nvinfo : EIATTR_KPARAM_INFO
	.align		4
.L_75:
        /*0028*/ 	.byte	0x04, 0x17
        /*002a*/ 	.short	(.L_77 - .L_76)
.L_76:
        /*002c*/ 	.word	0x00000000
        /*0030*/ 	.short	0x0003
        /*0032*/ 	.short	0x0018
        /*0034*/ 	.byte	0x00, 0xf0, 0x21, 0x00


	//----- nvinfo : EIATTR_KPARAM_INFO
	.align		4
.L_77:
        /*0038*/ 	.byte	0x04, 0x17
        /*003a*/ 	.short	(.L_79 - .L_78)
.L_78:
        /*003c*/ 	.word	0x00000000
        /*0040*/ 	.short	0x0002
        /*0042*/ 	.short	0x0010
        /*0044*/ 	.byte	0x00, 0xf0, 0x21, 0x00


	//----- nvinfo : EIATTR_KPARAM_INFO
	.align		4
.L_79:
        /*0048*/ 	.byte	0x04, 0x17
        /*004a*/ 	.short	(.L_81 - .L_80)
.L_80:
        /*004c*/ 	.word	0x00000000
        /*0050*/ 	.short	0x0001
        /*0052*/ 	.short	0x0008
        /*0054*/ 	.byte	0x00, 0xf0, 0x21, 0x00


	//----- nvinfo : EIATTR_KPARAM_INFO
	.align		4
.L_81:
        /*0058*/ 	.byte	0x04, 0x17
        /*005a*/ 	.short	(.L_83 - .L_82)
.L_82:
        /*005c*/ 	.word	0x00000000
        /*0060*/ 	.short	0x0000
        /*0062*/ 	.short	0x0000
        /*0064*/ 	.byte	0x00, 0xf0, 0x21, 0x00


	//----- nvinfo : EIATTR_SPARSE_MMA_MASK
	.align		4
.L_83:
        /*0068*/ 	.byte	0x03, 0x50
        /*006a*/ 	.short	0x0000


	//----- nvinfo : EIATTR_MAXREG_COUNT
	.align		4
        /*006c*/ 	.byte	0x03, 0x1b
        /*006e*/ 	.short	0x00ff


	//----- nvinfo : EIATTR_NUM_BARRIERS
	.align		4
        /*0070*/ 	.byte	0x02, 0x4c
        /*0072*/ 	.byte	0x01
	.zero		1


	//----- nvinfo : EIATTR_MERCURY_ISA_VERSION
	.align		4
        /*0074*/ 	.byte	0x03, 0x5f
        /*0076*/ 	.short	0x0101


	//----- nvinfo : EIATTR_VRC_CTA_INIT_COUNT
	.align		4
        /*0078*/ 	.byte	0x02, 0x4a
	.zero		1
	.zero		1


	//----- nvinfo : EIATTR_EXIT_INSTR_OFFSETS
	.align		4
        /*007c*/ 	.byte	0x04, 0x1c
        /*007e*/ 	.short	(.L_85 - .L_84)


	//   ....[0]....
.L_84:
        /*0080*/ 	.word	0x00000670


	//----- nvinfo : EIATTR_CBANK_PARAM_SIZE
	.align		4
.L_85:
        /*0084*/ 	.byte	0x03, 0x19
        /*0086*/ 	.short	0x0028


	//----- nvinfo : EIATTR_PARAM_CBANK
	.align		4
        /*0088*/ 	.byte	0x04, 0x0a
        /*008a*/ 	.short	(.L_87 - .L_86)
	.align		4
.L_86:
        /*008c*/ 	.word	index@(.nv.constant0._Z23bitonicSortSharedKernelPjS_S_S_jj)
        /*0090*/ 	.short	0x0380
        /*0092*/ 	.short	0x0028


	//----- nvinfo : EIATTR_SW_WAR
	.align		4
.L_87:
        /*0094*/ 	.byte	0x04, 0x36
        /*0096*/ 	.short	(.L_89 - .L_88)
.L_88:
        /*0098*/ 	.word	0x00000008
.L_89:


//--------------------- .nv.callgraph             --------------------------
	.section	.nv.callgraph,"",@"SHT_CUDA_CALLGRAPH"
	.align	4
	.sectionentsize	8
	.align		4
        /*0000*/ 	.word	0x00000000
	.align		4
        /*0004*/ 	.word	0xffffffff
	.align		4
        /*0008*/ 	.word	0x00000000
	.align		4
        /*000c*/ 	.word	0xfffffffe
	.align		4
        /*0010*/ 	.word	0x00000000
	.align		4
        /*0014*/ 	.word	0xfffffffd
	.align		4
        /*0018*/ 	.word	0x00000000
	.align		4
        /*001c*/ 	.word	0xfffffffc


//--------------------- .text._Z37bitonicMergeElementaryIntervalsKernelILj0EEvPjS0_S0_S0_S0_S0_jj --------------------------
	.section	.text._Z37bitonicMergeElementaryIntervalsKernelILj0EEvPjS0_S0_S0_S0_S0_jj,"ax",@progbits
	.align	128
.text._Z37bitonicMergeElementaryIntervalsKernelILj0EEvPjS0_S0_S0_S0_S0_jj:
        .type           _Z37bitonicMergeElementaryIntervalsKernelILj0EEvPjS0_S0_S0_S0_S0_jj,@function
        .size           _Z37bitonicMergeElementaryIntervalsKernelILj0EEvPjS0_S0_S0_S0_S0_jj,(.L_x_41 - _Z37bitonicMergeElementaryIntervalsKernelILj0EEvPjS0_S0_S0_S0_S0_jj)
        .other          _Z37bitonicMergeElementaryIntervalsKernelILj0EEvPjS0_S0_S0_S0_S0_jj,@"STO_CUDA_ENTRY STV_DEFAULT"
_Z37bitonicMergeElementaryIntervalsKernelILj0EEvPjS0_S0_S0_S0_S0_jj:
[----:B------:R-:W-:Y:S01]  /*0000*/  LDC R1, c[0x0][0x37c] ;  /* 0x0000df00ff017b82 */ /* 0x000fe20000000800 */
[----:B------:R-:W0:Y:S07]  /*0010*/  S2R R0, SR_TID.X ;  /* 0x0000000000007919 */ /* 0x000e2e0000002100 */
[----:B------:R-:W1:Y:S01]  /*0020*/  S2UR UR7, SR_CgaCtaId ;  /* 0x00000000000779c3 */ /* 0x000e620000008800 */
[----:B------:R-:W-:Y:S01]  /*0030*/  UMOV UR6, 0x400 ;  /* 0x0000040000067882 */ /* 0x000fe20000000000 */
[----:B------:R-:W2:Y:S01]  /*0040*/  LDCU.64 UR14, c[0x0][0x358] ;  /* 0x00006b00ff0e77ac */ /* 0x000ea20008000a00 */
[----:B------:R-:W-:Y:S01]  /*0050*/  BSSY.RECONVERGENT B0, `(.L_x_0) ;  /* 0x000002b000007945 */ /* 0x000fe20003800200 */
[----:B------:R-:W-:-:S04]  /*0060*/  IMAD.MOV.U32 R5, RZ, RZ, 0x1 ;  /* 0x00000001ff057424 */ /* 0x000fc800078e00ff */
[----:B------:R-:W3:Y:S01]  /*0070*/  LDC R3, c[0x0][0x3b0] ;  /* 0x0000ec00ff037b82 */ /* 0x000ee20000000800 */
[----:B-1----:R-:W-:Y:S01]  /*0080*/  ULEA UR10, UR7, UR6, 0x18 ;  /* 0x00000006070a7291 */ /* 0x002fe2000f8ec0ff */
[----:B0-----:R-:W-:Y:S01]  /*0090*/  LOP3.LUT R0, R0, 0xffff, RZ, 0xc0, !PT ;  /* 0x0000ffff00007812 */ /* 0x001fe200078ec0ff */
[----:B---3--:R-:W-:-:S03]  /*00a0*/  IMAD.SHL.U32 R2, R3, 0x2, RZ ;  /* 0x0000000203027824 */ /* 0x008fc600078e00ff */
[C---:B------:R-:W-:Y:S02]  /*00b0*/  ISETP.NE.U32.AND P0, PT, R0.reuse, RZ, PT ;  /* 0x000000ff0000720c */ /* 0x040fe40003f05070 */
[----:B------:R-:W-:-:S11]  /*00c0*/  LEA R4, R0, UR10, 0x2 ;  /* 0x0000000a00047c11 */ /* 0x000fd6000f8e10ff */
[----:B--2---:R-:W-:Y:S05]  /*00d0*/  @P0 BRA `(.L_x_1) ;  /* 0x0000000000880947 */ /* 0x004fea0003800000 */
[----:B------:R-:W0:Y:S01]  /*00e0*/  S2R R11, SR_CTAID.X ;  /* 0x00000000000b7919 */ /* 0x000e220000002500 */
[----:B------:R-:W1:Y:S01]  /*00f0*/  LDC R7, c[0x0][0x3b4] ;  /* 0x0000ed00ff077b82 */ /* 0x000e620000000800 */
[----:B------:R-:W-:Y:S02]  /*0100*/  LEA.HI R6, R2, 0xffffffff, RZ, 0x19 ;  /* 0xffffffff02067811 */ /* 0x000fe400078fc8ff */
[----:B0-----:R-:W-:-:S04]  /*0110*/  LOP3.LUT R11, R11, 0xffff, RZ, 0xc0, !PT ;  /* 0x0000ffff0b0b7812 */ /* 0x001fc800078ec0ff */
[----:B------:R-:W-:-:S05]  /*0120*/  LOP3.LUT R8, R6, R11, RZ, 0xc0, !PT ;  /* 0x0000000b06087212 */ /* 0x000fca00078ec0ff */
[----:B------:R-:W-:Y:S02]  /*0130*/  IMAD.IADD R6, R11, 0x1, -R8 ;  /* 0x000000010b067824 */ /* 0x000fe400078e0a08 */
[----:B------:R-:W-:Y:S02]  /*0140*/  VIADD R9, R8, 0x1 ;  /* 0x0000000108097836 */ /* 0x000fe40000000000 */
[----:B-1----:R-:W-:-:S05]  /*0150*/  IMAD R6, R6, -0x80, R7 ;  /* 0xffffff8006067824 */ /* 0x002fca00078e0207 */
[----:B------:R-:W-:Y:S02]  /*0160*/  VIADDMNMX.U32 R10, R6, -R3, R3, PT ;  /* 0x80000003060a7246 */ /* 0x000fe40003800003 */
[----:B------:R-:W0:Y:S02]  /*0170*/  LDC.64 R6, c[0x0][0x3a0] ;  /* 0x0000e800ff067b82 */ /* 0x000e240000000a00 */
[----:B------:R-:W-:Y:S02]  /*0180*/  LOP3.LUT P0, RZ, R10, 0x7f, RZ, 0xc0, !PT ;  /* 0x0000007f0aff7812 */ /* 0x000fe4000780c0ff */
[----:B------:R-:W-:-:S11]  /*0190*/  SHF.R.U32.HI R12, RZ, 0x7, R10 ;  /* 0x00000007ff0c7819 */ /* 0x000fd6000001160a */
[----:B------:R-:W-:-:S05]  /*01a0*/  @P0 VIADD R12, R12, 0x1 ;  /* 0x000000010c0c0836 */ /* 0x000fca0000000000 */
[----:B------:R-:W-:-:S04]  /*01b0*/  LEA.HI R12, R3, R12, RZ, 0x19 ;  /* 0x0000000c030c7211 */ /* 0x000fc800078fc8ff */
[----:B------:R-:W-:Y:S01]  /*01c0*/  ISETP.GT.U32.AND P0, PT, R12, R9, PT ;  /* 0x000000090c00720c */ /* 0x000fe20003f04070 */
[C---:B0-----:R-:W-:Y:S01]  /*01d0*/  IMAD.WIDE.U32 R6, R11.reuse, 0x4, R6 ;  /* 0x000000040b067825 */ /* 0x041fe200078e0006 */
[----:B------:R-:W0:Y:S04]  /*01e0*/  LDC.64 R8, c[0x0][0x3a8] ;  /* 0x0000ea00ff087b82 */ /* 0x000e280000000a00 */
[----:B------:R-:W2:Y:S07]  /*01f0*/  LDG.E R12, desc[UR14][R6.64] ;  /* 0x0000000e060c7981 */ /* 0x000eae000c1e1900 */
[----:B------:R-:W3:Y:S01]  /*0200*/  @P0 LDG.E R15, desc[UR14][R6.64+0x4] ;  /* 0x0000040e060f0981 */ /* 0x000ee2000c1e1900 */
[----:B0-----:R-:W-:-:S05]  /*0210*/  IMAD.WIDE.U32 R8, R11, 0x4, R8 ;  /* 0x000000040b087825 */ /* 0x001fca00078e0008 */
[----:B------:R-:W4:Y:S04]  /*0220*/  @P0 LDG.E R14, desc[UR14][R8.64+0x4] ;  /* 0x0000040e080e0981 */ /* 0x000f28000c1e1900 */
[----:B------:R-:W2:Y:S01]  /*0230*/  LDG.E R13, desc[UR14][R8.64] ;  /* 0x0000000e080d7981 */ /* 0x000ea2000c1e1900 */
[----:B------:R-:W0:Y:S01]  /*0240*/  S2UR UR5, SR_CgaCtaId ;  /* 0x00000000000579c3 */ /* 0x000e220000008800 */
[----:B------:R-:W-:Y:S02]  /*0250*/  UMOV UR4, 0x400 ;  /* 0x0000040000047882 */ /* 0x000fe40000000000 */
[----:B0-----:R-:W-:-:S05]  /*0260*/  ULEA UR4, UR5, UR4, 0x18 ;  /* 0x0000000405047291 */ /* 0x001fca000f8ec0ff */
[----:B------:R-:W3:Y:S01]  /*0270*/  @!P0 LDC R15, c[0x0][0x3b0] ;  /* 0x0000ec00ff0f8b82 */ /* 0x000ee20000000800 */
[----:B------:R-:W-:Y:S02]  /*0280*/  @!P0 IMAD.MOV.U32 R14, RZ, RZ, R10 ;  /* 0x000000ffff0e8224 */ /* 0x000fe400078e000a */
[--C-:B--2---:R-:W-:Y:S02]  /*0290*/  IMAD.IADD R10, R12, 0x1, R13.reuse ;  /* 0x000000010c0a7824 */ /* 0x104fe400078e020d */
[----:B---3--:R-:W-:Y:S02]  /*02a0*/  IMAD.IADD R15, R15, 0x1, -R12 ;  /* 0x000000010f0f7824 */ /* 0x008fe400078e0a0c */
[----:B----4-:R-:W-:Y:S01]  /*02b0*/  IMAD.IADD R14, R14, 0x1, -R13 ;  /* 0x000000010e0e7824 */ /* 0x010fe200078e0a0d */
[----:B------:R0:W-:Y:S04]  /*02c0*/  STS.64 [UR4+0xc00], R12 ;  /* 0x000c000cff007988 */ /* 0x0001e80008000a04 */
[----:B------:R0:W-:Y:S04]  /*02d0*/  STS [UR4+0xc0c], R15 ;  /* 0x000c0c0fff007988 */ /* 0x0001e80008000804 */
[----:B------:R0:W-:Y:S04]  /*02e0*/  STS [UR4+0xc08], R10 ;  /* 0x000c080aff007988 */ /* 0x0001e80008000804 */
[----:B------:R0:W-:Y:S02]  /*02f0*/  STS [UR4+0xc10], R14 ;  /* 0x000c100eff007988 */ /* 0x0001e40008000804 */
.L_x_1:
[----:B------:R-:W-:Y:S05]  /*0300*/  BSYNC.RECONVERGENT B0 ;  /* 0x0000000000007941 */ /* 0x000fea0003800200 */
.L_x_0:
[----:B------:R-:W-:Y:S01]  /*0310*/  STS [R4], R5 ;  /* 0x0000000504007388 */ /* 0x000fe20000000800 */
[----:B------:R-:W-:Y:S03]  /*0320*/  BSSY.RECONVERGENT B0, `(.L_x_2) ;  /* 0x000001f000007945 */ /* 0x000fe60003800200 */
[----:B------:R-:W-:Y:S01]  /*0330*/  STS [R4+0x200], R5 ;  /* 0x0002000504007388 */ /* 0x000fe20000000800 */
[----:B------:R-:W-:Y:S06]  /*0340*/  BAR.SYNC.DEFER_BLOCKING 0x0 ;  /* 0x0000000000007b1d */ /* 0x000fec0000010000 */
[----:B------:R-:W1:Y:S02]  /*0350*/  LDS R7, [UR10+0xc0c] ;  /* 0x000c0c0aff077984 */ /* 0x000e640008000800 */
[----:B-1----:R-:W-:-:S13]  /*0360*/  ISETP.GT.U32.AND P0, PT, R7, R0, PT ;  /* 0x000000000700720c */ /* 0x002fda0003f04070 */
[----:B------:R-:W-:Y:S05]  /*0370*/  @!P0 BRA `(.L_x_3) ;  /* 0x0000000000648947 */ /* 0x000fea0003800000 */
[----:B------:R-:W1:Y:S01]  /*0380*/  S2UR UR4, SR_CTAID.X ;  /* 0x00000000000479c3 */ /* 0x000e620000002500 */
[----:B------:R-:W2:Y:S01]  /*0390*/  LDS R5, [UR10+0xc00] ;  /* 0x000c000aff057984 */ /* 0x000ea20008000800 */
[----:B0-----:R-:W-:-:S06]  /*03a0*/  LEA.HI R10, R2, 0xffffffff, RZ, 0x19 ;  /* 0xffffffff020a7811 */ /* 0x001fcc00078fc8ff */
[----:B------:R-:W0:Y:S08]  /*03b0*/  LDC.64 R6, c[0x0][0x390] ;  /* 0x0000e400ff067b82 */ /* 0x000e300000000a00 */
[----:B------:R-:W3:Y:S01]  /*03c0*/  LDC.64 R8, c[0x0][0x398] ;  /* 0x0000e600ff087b82 */ /* 0x000ee20000000a00 */
[----:B-1----:R-:W-:-:S06]  /*03d0*/  ULOP3.LUT UR4, UR4, 0xffff, URZ, 0xc0, !UPT ;  /* 0x0000ffff04047892 */ /* 0x002fcc000f8ec0ff */
[----:B------:R-:W-:-:S04]  /*03e0*/  LOP3.LUT R10, R10, UR4, RZ, 0xc0, !PT ;  /* 0x000000040a0a7c12 */ /* 0x000fc8000f8ec0ff */
[----:B------:R-:W-:-:S05]  /*03f0*/  IADD3 R10, PT, PT, -R10, UR4, RZ ;  /* 0x000000040a0a7c10 */ /* 0x000fca000fffe1ff */
[----:B------:R-:W-:Y:S02]  /*0400*/  IMAD.SHL.U32 R11, R10, 0x80, RZ ;  /* 0x000000800a0b7824 */ /* 0x000fe400078e00ff */
[----:B--2---:R-:W-:Y:S02]  /*0410*/  IMAD.IADD R5, R0, 0x1, R5 ;  /* 0x0000000100057824 */ /* 0x004fe400078e0205 */
[----:B0-----:R-:W-:-:S04]  /*0420*/  IMAD.WIDE.U32 R6, R11, 0x4, R6 ;  /* 0x000000040b067825 */ /* 0x001fc800078e0006 */
[----:B---3--:R-:W-:-:S04]  /*0430*/  IMAD.WIDE.U32 R8, R11, 0x4, R8 ;  /* 0x000000040b087825 */ /* 0x008fc800078e0008 */
[----:B------:R-:W-:-:S04]  /*0440*/  IMAD.WIDE.U32 R6, R5, 0x4, R6 ;  /* 0x0000000405067825 */ /* 0x000fc800078e0006 */
[----:B------:R-:W-:Y:S02]  /*0450*/  IMAD.WIDE.U32 R8, R5, 0x4, R8 ;  /* 0x0000000405087825 */ /* 0x000fe400078e0008 */
[----:B------:R-:W2:Y:S04]  /*0460*/  LDG.E R6, desc[UR14][R6.64] ;  /* 0x0000000e06067981 */ /* 0x000ea8000c1e1900 */
[----:B------:R-:W3:Y:S01]  /*0470*/  LDG.E R8, desc[UR14][R8.64] ;  /* 0x0000000e08087981 */ /* 0x000ee2000c1e1900 */
[----:B------:R-:W-:Y:S02]  /*0480*/  UIADD3 UR4, UPT, UPT, UR6, 0x400, URZ ;  /* 0x0000040006047890 */ /* 0x000fe4000fffe0ff */
[----:B------:R-:W-:Y:S02]  /*0490*/  UIADD3 UR5, UPT, UPT, UR6, 0x800, URZ ;  /* 0x0000080006057890 */ /* 0x000fe4000fffe0ff */
[----:B------:R-:W-:-:S02]  /*04a0*/  ULEA UR4, UR7, UR4, 0x18 ;  /* 0x0000000407047291 */ /* 0x000fc4000f8ec0ff */
[----:B------:R-:W-:-:S04]  /*04b0*/  ULEA UR5, UR7, UR5, 0x18 ;  /* 0x0000000507057291 */ /* 0x000fc8000f8ec0ff */
[C---:B------:R-:W-:Y:S02]  /*04c0*/  LEA R5, R0.reuse, UR4, 0x2 ;  /* 0x0000000400057c11 */ /* 0x040fe4000f8e10ff */
[----:B------:R-:W-:-:S03]  /*04d0*/  LEA R11, R0, UR5, 0x2 ;  /* 0x00000005000b7c11 */ /* 0x000fc6000f8e10ff */
[----:B--2---:R1:W-:Y:S04]  /*04e0*/  STS [R5], R6 ;  /* 0x0000000605007388 */ /* 0x0043e80000000800 */
[----:B---3--:R1:W-:Y:S04]  /*04f0*/  STS [R11], R8 ;  /* 0x000000080b007388 */ /* 0x0083e80000000800 */
[----:B------:R1:W-:Y:S02]  /*0500*/  STS [R4], RZ ;  /* 0x000000ff04007388 */ /* 0x0003e40000000800 */
.L_x_3:
[----:B------:R-:W-:Y:S05]  /*0510*/  BSYNC.RECONVERGENT B0 ;  /* 0x0000000000007941 */ /* 0x000fea0003800200 */
.L_x_2:
[----:B-1----:R-:W1:Y:S01]  /*0520*/  LDS R5, [UR10+0xc10] ;  /* 0x000c100aff057984 */ /* 0x002e620008000800 */
[----:B------:R-:W-:Y:S01]  /*0530*/  UIADD3 UR4, UPT, UPT, UR6, 0x400, URZ ;  /* 0x0000040006047890 */ /* 0x000fe2000fffe0ff */
[----:B------:R-:W-:Y:S01]  /*0540*/  BSSY.RECONVERGENT B0, `(.L_x_4) ;  /* 0x000001d000007945 */ /* 0x000fe20003800200 */
[----:B------:R-:W-:Y:S02]  /*0550*/  UIADD3 UR6, UPT, UPT, UR6, 0x800, URZ ;  /* 0x0000080006067890 */ /* 0x000fe4000fffe0ff */
[----:B------:R-:W-:Y:S02]  /*0560*/  ULEA UR8, UR7, UR4, 0x18 ;  /* 0x0000000407087291 */ /* 0x000fe4000f8ec0ff */
[----:B------:R-:W-:Y:S01]  /*0570*/  ULEA UR9, UR7, UR6, 0x18 ;  /* 0x0000000607097291 */ /* 0x000fe2000f8ec0ff */
[----:B-1----:R-:W-:-:S13]  /*0580*/  ISETP.GT.U32.AND P0, PT, R5, R0, PT ;  /* 0x000000000500720c */ /* 0x002fda0003f04070 */
[----:B------:R-:W-:Y:S05]  /*0590*/  @!P0 BRA `(.L_x_5) ;  /* 0x00000000005c8947 */ /* 0x000fea0003800000 */
[----:B------:R-:W1:Y:S01]  /*05a0*/  S2UR UR4, SR_CTAID.X ;  /* 0x00000000000479c3 */ /* 0x000e620000002500 */
[----:B------:R-:W2:Y:S01]  /*05b0*/  LDS R8, [UR10+0xc04] ;  /* 0x000c040aff087984 */ /* 0x000ea20008000800 */
[----:B------:R-:W-:-:S06]  /*05c0*/  LEA.HI R2, R2, 0xffffffff, RZ, 0x19 ;  /* 0xffffffff02027811 */ /* 0x000fcc00078fc8ff */
[----:B------:R-:W3:Y:S08]  /*05d0*/  LDC.64 R4, c[0x0][0x390] ;  /* 0x0000e400ff047b82 */ /* 0x000ef00000000a00 */
[----:B------:R-:W4:Y:S01]  /*05e0*/  LDC.64 R6, c[0x0][0x398] ;  /* 0x0000e600ff067b82 */ /* 0x000f220000000a00 */
[----:B-1----:R-:W-:-:S06]  /*05f0*/  ULOP3.LUT UR4, UR4, 0xffff, URZ, 0xc0, !UPT ;  /* 0x0000ffff04047892 */ /* 0x002fcc000f8ec0ff */
[----:B------:R-:W-:-:S04]  /*0600*/  LOP3.LUT R2, R2, UR4, RZ, 0xc0, !PT ;  /* 0x0000000402027c12 */ /* 0x000fc8000f8ec0ff */
[----:B------:R-:W-:-:S05]  /*0610*/  IADD3 R2, PT, PT, -R2, UR4, RZ ;  /* 0x0000000402027c10 */ /* 0x000fca000fffe1ff */
[----:B------:R-:W-:Y:S01]  /*0620*/  IMAD.SHL.U32 R11, R2, 0x80, RZ ;  /* 0x00000080020b7824 */ /* 0x000fe200078e00ff */
[----:B--2---:R-:W-:-:S03]  /*0630*/  IADD3 R9, PT, PT, R0, R3, R8 ;  /* 0x0000000300097210 */ /* 0x004fc60007ffe008 */
[----:B---3--:R-:W-:-:S04]  /*0640*/  IMAD.WIDE.U32 R2, R11, 0x4, R4 ;  /* 0x000000040b027825 */ /* 0x008fc800078e0004 */
[----:B----4-:R-:W-:-:S04]  /*0650*/  IMAD.WIDE.U32 R4, R11, 0x4, R6 ;  /* 0x000000040b047825 */ /* 0x010fc800078e0006 */
[----:B------:R-:W-:-:S04]  /*0660*/  IMAD.WIDE.U32 R2, R9, 0x4, R2 ;  /* 0x0000000409027825 */ /* 0x000fc800078e0002 */
[----:B------:R-:W-:Y:S02]  /*0670*/  IMAD.WIDE.U32 R4, R9, 0x4, R4 ;  /* 0x0000000409047825 */ /* 0x000fe400078e0004 */
[----:B------:R-:W2:Y:S04]  /*0680*/  LDG.E R2, desc[UR14][R2.64] ;  /* 0x0000000e02027981 */ /* 0x000ea8000c1e1900 */
[----:B------:R-:W3:Y:S01]  /*0690*/  LDG.E R4, desc[UR14][R4.64] ;  /* 0x0000000e04047981 */ /* 0x000ee2000c1e1900 */
[----:B------:R-:W-:-:S05]  /*06a0*/  IMAD.MOV R6, RZ, RZ, -R0 ;  /* 0x000000ffff067224 */ /* 0x000fca00078e0a00 */
[C---:B------:R-:W-:Y:S02]  /*06b0*/  LEA R7, R6.reuse, UR8, 0x2 ;  /* 0x0000000806077c11 */ /* 0x040fe4000f8e10ff */
[C---:B------:R-:W-:Y:S02]  /*06c0*/  LEA R9, R6.reuse, UR9, 0x2 ;  /* 0x0000000906097c11 */ /* 0x040fe4000f8e10ff */
[----:B------:R-:W-:Y:S01]  /*06d0*/  LEA R6, R6, UR10, 0x2 ;  /* 0x0000000a06067c11 */ /* 0x000fe2000f8e10ff */
[----:B--2---:R1:W-:Y:S04]  /*06e0*/  STS [R7+0x3fc], R2 ;  /* 0x0003fc0207007388 */ /* 0x0043e80000000800 */
[----:B---3--:R1:W-:Y:S04]  /*06f0*/  STS [R9+0x3fc], R4 ;  /* 0x0003fc0409007388 */ /* 0x0083e80000000800 */
[----:B------:R1:W-:Y:S02]  /*0700*/  STS [R6+0x3fc], RZ ;  /* 0x0003fcff06007388 */ /* 0x0003e40000000800 */
.L_x_5:
[----:B------:R-:W-:Y:S05]  /*0710*/  BSYNC.RECONVERGENT B0 ;  /* 0x0000000000007941 */ /* 0x000fea0003800200 */
.L_x_4:
[C---:B0-----:R-:W-:Y:S01]  /*0720*/  PRMT R15, R0.reuse, 0x7210, RZ ;  /* 0x00007210000f7816 */ /* 0x041fe200000000ff */
[----:B-1----:R-:W-:Y:S01]  /*0730*/  IMAD.WIDE.U32 R2, R0, 0x4, RZ ;  /* 0x0000000400027825 */ /* 0x002fe200078e00ff */
[----:B------:R-:W-:-:S06]  /*0740*/  UMOV UR4, 0x80 ;  /* 0x0000008000047882 */ /* 0x000fcc0000000000 */
.L_x_13:
[----:B------:R-:W-:Y:S01]  /*0750*/  BAR.SYNC.DEFER_BLOCKING 0x0 ;  /* 0x0000000000007b1d */ /* 0x000fe20000010000 */
[----:B------:R-:W-:-:S05]  /*0760*/  UIADD3 UR5, UPT, UPT, UR4, -0x1, URZ ;  /* 0xffffffff04057890 */ /* 0x000fca000fffe0ff */
[----:B------:R-:W-:Y:S01]  /*0770*/  BSSY.RECONVERGENT B0, `(.L_x_6) ;  /* 0x0000017000007945 */ /* 0x000fe20003800200 */
[----:B0-----:R-:W-:-:S05]  /*0780*/  LOP3.LUT R4, R0, UR5, RZ, 0xc0, !PT ;  /* 0x0000000500047c12 */ /* 0x001fca000f8ec0ff */
[----:B------:R-:W-:-:S05]  /*0790*/  IMAD R8, R15, 0x2, -R4 ;  /* 0x000000020f087824 */ /* 0x000fca00078e0a04 */
[----:B------:R-:W-:-:S05]  /*07a0*/  LEA R4, R8, UR10, 0x2 ;  /* 0x0000000a08047c11 */ /* 0x000fca000f8e10ff */
[----:B------:R-:W0:Y:S02]  /*07b0*/  LDS R5, [R4] ;  /* 0x0000000004057984 */ /* 0x000e240000000800 */
[----:B0-----:R-:W-:-:S13]  /*07c0*/  ISETP.NE.U32.AND P0, PT, R5, RZ, PT ;  /* 0x000000ff0500720c */ /* 0x001fda0003f05070 */
[----:B------:R-:W-:Y:S05]  /*07d0*/  @P0 BRA `(.L_x_7) ;  /* 0x00000000002c0947 */ /* 0x000fea0003800000 */
[----:B------:R-:W-:-:S05]  /*07e0*/  VIADD R7, R8, UR4 ;  /* 0x0000000408077c36 */ /* 0x000fca0008000000 */
[----:B------:R-:W-:-:S06]  /*07f0*/  LEA R6, R7, UR10, 0x2 ;  /* 0x0000000a07067c11 */ /* 0x000fcc000f8e10ff */
[----:B------:R-:W0:Y:S02]  /*0800*/  LDS R6, [R6] ;  /* 0x0000000006067984 */ /* 0x000e240000000800 */
[----:B0-----:R-:W-:-:S13]  /*0810*/  ISETP.NE.U32.AND P0, PT, R6, RZ, PT ;  /* 0x000000ff0600720c */ /* 0x001fda0003f05070 */
[----:B------:R-:W-:Y:S05]  /*0820*/  @P0 BRA `(.L_x_7) ;  /* 0x0000000000180947 */ /* 0x000fea0003800000 */
[----:B------:R-:W-:Y:S02]  /*0830*/  LEA R7, R7, UR8, 0x2 ;  /* 0x0000000807077c11 */ /* 0x000fe4000f8e10ff */
[----:B------:R-:W-:-:S04]  /*0840*/  LEA R6, R8, UR8, 0x2 ;  /* 0x0000000808067c11 */ /* 0x000fc8000f8e10ff */
[----:B------:R-:W-:Y:S04]  /*0850*/  LDS R7, [R7] ;  /* 0x0000000007077984 */ /* 0x000fe80000000800 */
[----:B------:R-:W0:Y:S02]  /*0860*/  LDS R6, [R6] ;  /* 0x0000000006067984 */ /* 0x000e240000000800 */
[----:B0-----:R-:W-:-:S13]  /*0870*/  ISETP.GT.U32.AND P0, PT, R6, R7, PT ;  /* 0x000000070600720c */ /* 0x001fda0003f04070 */
[----:B------:R-:W-:Y:S05]  /*0880*/  @!P0 BRA `(.L_x_8) ;  /* 0x0000000000088947 */ /* 0x000fea0003800000 */
.L_x_7:
[----:B------:R-:W-:-:S13]  /*0890*/  ISETP.NE.U32.AND P0, PT, R5, 0x1, PT ;  /* 0x000000010500780c */ /* 0x000fda0003f05070 */
[----:B------:R-:W-:Y:S05]  /*08a0*/  @P0 BRA `(.L_x_9) ;  /* 0x0000000000080947 */ /* 0x000fea0003800000 */
.L_x_8:
[----:B------:R-:W-:Y:S01]  /*08b0*/  PLOP3.LUT P0, PT, PT, PT, PT, 0x80, 0x8 ;  /* 0x000000000008781c */ /* 0x000fe20003f0f070 */
[----:B------:R-:W-:-:S12]  /*08c0*/  BRA `(.L_x_10) ;  /* 0x0000000000047947 */ /* 0x000fd80003800000 */
.L_x_9:
[----:B------:R-:W-:-:S13]  /*08d0*/  PLOP3.LUT P0, PT, PT, PT, PT, 0x8, 0x80 ;  /* 0x000000000080781c */ /* 0x000fda0003f0e170 */
.L_x_10:
[----:B------:R-:W-:Y:S05]  /*08e0*/  BSYNC.RECONVERGENT B0 ;  /* 0x0000000000007941 */ /* 0x000fea0003800200 */
.L_x_6:
[----:B------:R-:W-:Y:S04]  /*08f0*/  BSSY.RECONVERGENT B0, `(.L_x_11) ;  /* 0x0000013000007945 */ /* 0x000fe80003800200 */
[----:B------:R-:W-:Y:S05]  /*0900*/  @!P0 BRA `(.L_x_12) ;  /* 0x0000000000448947 */ /* 0x000fea0003800000 */
[C---:B------:R-:W-:Y:S01]  /*0910*/  VIADD R12, R8.reuse, UR4 ;  /* 0x00000004080c7c36 */ /* 0x040fe20008000000 */
[C---:B------:R-:W-:Y:S02]  /*0920*/  LEA R14, R8.reuse, UR8, 0x2 ;  /* 0x00000008080e7c11 */ /* 0x040fe4000f8e10ff */
[----:B------:R-:W-:Y:S02]  /*0930*/  LEA R8, R8, UR9, 0x2 ;  /* 0x0000000908087c11 */ /* 0x000fe4000f8e10ff */
[C---:B------:R-:W-:Y:S01]  /*0940*/  LEA R6, R12.reuse, UR8, 0x2 ;  /* 0x000000080c067c11 */ /* 0x040fe2000f8e10ff */
[----:B------:R-:W-:Y:S01]  /*0950*/  LDS R17, [R14] ;  /* 0x000000000e117984 */ /* 0x000fe20000000800 */
[C---:B------:R-:W-:Y:S02]  /*0960*/  LEA R10, R12.reuse, UR9, 0x2 ;  /* 0x000000090c0a7c11 */ /* 0x040fe4000f8e10ff */
[----:B------:R-:W-:Y:S01]  /*0970*/  LEA R12, R12, UR10, 0x2 ;  /* 0x0000000a0c0c7c11 */ /* 0x000fe2000f8e10ff */
[----:B------:R-:W0:Y:S04]  /*0980*/  LDS R7, [R6] ;  /* 0x0000000006077984 */ /* 0x000e280000000800 */
[----:B0-----:R-:W-:Y:S04]  /*0990*/  STS [R14], R7 ;  /* 0x000000070e007388 */ /* 0x001fe80000000800 */
[----:B------:R-:W-:Y:S04]  /*09a0*/  STS [R6], R17 ;  /* 0x0000001106007388 */ /* 0x000fe80000000800 */
[----:B------:R-:W0:Y:S04]  /*09b0*/  LDS R11, [R10] ;  /* 0x000000000a0b7984 */ /* 0x000e280000000800 */
[----:B------:R-:W1:Y:S04]  /*09c0*/  LDS R9, [R8] ;  /* 0x0000000008097984 */ /* 0x000e680000000800 */
[----:B0-----:R-:W-:Y:S04]  /*09d0*/  STS [R8], R11 ;  /* 0x0000000b08007388 */ /* 0x001fe80000000800 */
[----:B-1----:R-:W-:Y:S04]  /*09e0*/  STS [R10], R9 ;  /* 0x000000090a007388 */ /* 0x002fe80000000800 */
[----:B------:R-:W0:Y:S04]  /*09f0*/  LDS R13, [R12] ;  /* 0x000000000c0d7984 */ /* 0x000e280000000800 */
[----:B0-----:R0:W-:Y:S04]  /*0a00*/  STS [R4], R13 ;  /* 0x0000000d04007388 */ /* 0x0011e80000000800 */
[----:B------:R0:W-:Y:S02]  /*0a10*/  STS [R12], R5 ;  /* 0x000000050c007388 */ /* 0x0001e40000000800 */
.L_x_12:
[----:B------:R-:W-:Y:S05]  /*0a20*/  BSYNC.RECONVERGENT B0 ;  /* 0x0000000000007941 */ /* 0x000fea0003800200 */
.L_x_11:
[----:B------:R-:W-:-:S04]  /*0a30*/  USHF.R.U32.HI UR4, URZ, 0x1, UR4 ;  /* 0x00000001ff047899 */ /* 0x000fc80008011604 */
[----:B------:R-:W-:-:S09]  /*0a40*/  UISETP.NE.U32.AND UP0, UPT, UR4, URZ, UPT ;  /* 0x000000ff0400728c */ /* 0x000fd2000bf05070 */
[----:B------:R-:W-:Y:S05]  /*0a50*/  BRA.U UP0, `(.L_x_13) ;  /* 0xfffffffd003c7547 */ /* 0x000fea000b83ffff */
[----:B------:R-:W1:Y:S08]  /*0a60*/  S2UR UR5, SR_CgaCtaId ;  /* 0x00000000000579c3 */ /* 0x000e700000008800 */
[----:B------:R-:W-:Y:S06]  /*0a70*/  BAR.SYNC.DEFER_BLOCKING 0x0 ;  /* 0x0000000000007b1d */ /* 0x000fec0000010000 */
[----:B------:R-:W-:Y:S01]  /*0a80*/  UMOV UR4, 0x400 ;  /* 0x0000040000047882 */ /* 0x000fe20000000000 */
[----:B------:R-:W-:Y:S01]  /*0a90*/  BSSY.RECONVERGENT B0, `(.L_x_14) ;  /* 0x000001d000007945 */ /* 0x000fe20003800200 */
[----:B-1----:R-:W-:-:S09]  /*0aa0*/  ULEA UR10, UR5, UR4, 0x18 ;  /* 0x00000004050a7291 */ /* 0x002fd2000f8ec0ff */
[----:B0-----:R-:W0:Y:S04]  /*0ab0*/  LDS.64 R4, [UR10+0xc08] ;  /* 0x000c080aff047984 */ /* 0x001e280008000a00 */
[----:B------:R-:W1:Y:S01]  /*0ac0*/  LDS R7, [UR10+0xc10] ;  /* 0x000c100aff077984 */ /* 0x000e620008000800 */
[-C--:B0-----:R-:W-:Y:S02]  /*0ad0*/  ISETP.GT.U32.AND P1, PT, R5, R0.reuse, PT ;  /* 0x000000000500720c */ /* 0x081fe40003f24070 */
[----:B-1----:R-:W-:-:S11]  /*0ae0*/  ISETP.GT.U32.AND P0, PT, R7, R0, PT ;  /* 0x000000000700720c */ /* 0x002fd60003f04070 */
[----:B------:R-:W-:Y:S05]  /*0af0*/  @!P1 BRA `(.L_x_15) ;  /* 0x0000000000589947 */ /* 0x000fea0003800000 */
[----:B------:R-:W0:Y:S01]  /*0b00*/  S2UR UR12, SR_CTAID.X ;  /* 0x00000000000c79c3 */ /* 0x000e220000002500 */
[----:B------:R-:W1:Y:S01]  /*0b10*/  LDCU UR4, c[0x0][0x3b0] ;  /* 0x00007600ff0477ac */ /* 0x000e620008000800 */
[----:B------:R-:W-:Y:S01]  /*0b20*/  LEA R9, R0, UR8, 0x2 ;  /* 0x0000000800097c11 */ /* 0x000fe2000f8e10ff */
[----:B------:R-:W-:Y:S02]  /*0b30*/  VIADD R11, R2, UR9 ;  /* 0x00000009020b7c36 */ /* 0x000fe40008000000 */
[----:B------:R-:W-:-:S03]  /*0b40*/  IMAD.WIDE.U32 R2, R4, 0x4, R2 ;  /* 0x0000000404027825 */ /* 0x000fc600078e0002 */
[----:B------:R-:W2:Y:S04]  /*0b50*/  LDS R9, [R9] ;  /* 0x0000000009097984 */ /* 0x000ea80000000800 */
[----:B------:R-:W3:Y:S01]  /*0b60*/  LDS R11, [R11] ;  /* 0x000000000b0b7984 */ /* 0x000ee20000000800 */
[----:B-1----:R-:W-:Y:S01]  /*0b70*/  USHF.L.U32 UR11, UR4, 0x1, URZ ;  /* 0x00000001040b7899 */ /* 0x002fe200080006ff */
[----:B------:R-:W1:Y:S01]  /*0b80*/  LDCU.128 UR4, c[0x0][0x380] ;  /* 0x00007000ff0477ac */ /* 0x000e620008000c00 */
[----:B0-----:R-:W-:Y:S02]  /*0b90*/  ULOP3.LUT UR12, UR12, 0xffff, URZ, 0xc0, !UPT ;  /* 0x0000ffff0c0c7892 */ /* 0x001fe4000f8ec0ff */
[----:B------:R-:W-:-:S04]  /*0ba0*/  ULEA.HI UR11, UR11, 0xffffffff, URZ, 0x19 ;  /* 0xffffffff0b0b7891 */ /* 0x000fc8000f8fc8ff */
[----:B------:R-:W-:-:S04]  /*0bb0*/  ULOP3.LUT UR11, UR11, UR12, URZ, 0xc0, !UPT ;  /* 0x0000000c0b0b7292 */ /* 0x000fc8000f8ec0ff */
[----:B------:R-:W-:-:S04]  /*0bc0*/  UIADD3 UR11, UPT, UPT, UR12, -UR11, URZ ;  /* 0x8000000b0c0b7290 */ /* 0x000fc8000fffe0ff */
[----:B------:R-:W-:-:S04]  /*0bd0*/  USHF.L.U32 UR11, UR11, 0x7, URZ ;  /* 0x000000070b0b7899 */ /* 0x000fc800080006ff */
[----:B-1----:R-:W-:Y:S02]  /*0be0*/  UIMAD.WIDE.U32 UR4, UR11, 0x4, UR4 ;  /* 0x000000040b0478a5 */ /* 0x002fe4000f8e0004 */
[----:B------:R-:W-:-:S04]  /*0bf0*/  UIMAD.WIDE.U32 UR6, UR11, 0x4, UR6 ;  /* 0x000000040b0678a5 */ /* 0x000fc8000f8e0006 */
[C---:B------:R-:W-:Y:S02]  /*0c00*/  IADD3 R6, P1, PT, R2.reuse, UR4, RZ ;  /* 0x0000000402067c10 */ /* 0x040fe4000ff3e0ff */
[----:B------:R-:W-:Y:S02]  /*0c10*/  IADD3 R2, P2, PT, R2, UR6, RZ ;  /* 0x0000000602027c10 */ /* 0x000fe4000ff5e0ff */
[C---:B------:R-:W-:Y:S02]  /*0c20*/  IADD3.X R7, PT, PT, R3.reuse, UR5, RZ, P1, !PT ;  /* 0x0000000503077c10 */ /* 0x040fe40008ffe4ff */
[----:B------:R-:W-:-:S03]  /*0c30*/  IADD3.X R3, PT, PT, R3, UR7, RZ, P2, !PT ;  /* 0x0000000703037c10 */ /* 0x000fc600097fe4ff */
[----:B--2---:R0:W-:Y:S04]  /*0c40*/  STG.E desc[UR14][R6.64], R9 ;  /* 0x0000000906007986 */ /* 0x0041e8000c10190e */
[----:B---3--:R0:W-:Y:S02]  /*0c50*/  STG.E desc[UR14][R2.64], R11 ;  /* 0x0000000b02007986 */ /* 0x0081e4000c10190e */
.L_x_15:
[----:B------:R-:W-:Y:S05]  /*0c60*/  BSYNC.RECONVERGENT B0 ;  /* 0x0000000000007941 */ /* 0x000fea0003800200 */
.L_x_14:
[----:B------:R-:W-:Y:S05]  /*0c70*/  @!P0 EXIT ;  /* 0x000000000000894d */ /* 0x000fea0003800000 */
[----:B------:R-:W1:Y:S01]  /*0c80*/  S2UR UR11, SR_CTAID.X ;  /* 0x00000000000b79c3 */ /* 0x000e620000002500 */
[----:B------:R-:W2:Y:S01]  /*0c90*/  LDCU UR4, c[0x0][0x3b0] ;  /* 0x00007600ff0477ac */ /* 0x000ea20008000800 */
[----:B------:R-:W-:-:S04]  /*0ca0*/  IMAD.IADD R0, R0, 0x1, R5 ;  /* 0x0000000100007824 */ /* 0x000fc800078e0205 */
[C---:B0-----:R-:W-:Y:S01]  /*0cb0*/  IMAD.WIDE.U32 R2, R0.reuse, 0x4, RZ ;  /* 0x0000000400027825 */ /* 0x041fe200078e00ff */
[----:B------:R-:W-:-:S03]  /*0cc0*/  LEA R0, R0, UR8, 0x2 ;  /* 0x0000000800007c11 */ /* 0x000fc6000f8e10ff */
[----:B------:R-:W-:Y:S02]  /*0cd0*/  VIADD R9, R2, UR9 ;  /* 0x0000000902097c36 */ /* 0x000fe40008000000 */
[----:B------:R-:W0:Y:S01]  /*0ce0*/  LDS R7, [R0] ;  /* 0x0000000000077984 */ /* 0x000e220000000800 */
[----:B------:R-:W-:-:S03]  /*0cf0*/  IMAD.WIDE.U32 R2, R4, 0x4, R2 ;  /* 0x0000000404027825 */ /* 0x000fc600078e0002 */
[----:B------:R-:W3:Y:S01]  /*0d00*/  LDS R9, [R9] ;  /* 0x0000000009097984 */ /* 0x000ee20000000800 */
[----:B--2---:R-:W-:Y:S01]  /*0d10*/  USHF.L.U32 UR10, UR4, 0x1, URZ ;  /* 0x00000001040a7899 */ /* 0x004fe200080006ff */
[----:B------:R-:W2:Y:S01]  /*0d20*/  LDCU.128 UR4, c[0x0][0x380] ;  /* 0x00007000ff0477ac */ /* 0x000ea20008000c00 */
[----:B-1----:R-:W-:Y:S02]  /*0d30*/  ULOP3.LUT UR11, UR11, 0xffff, URZ, 0xc0, !UPT ;  /* 0x0000ffff0b0b7892 */ /* 0x002fe4000f8ec0ff */
[----:B------:R-:W-:-:S04]  /*0d40*/  ULEA.HI UR10, UR10, 0xffffffff, URZ, 0x19 ;  /* 0xffffffff0a0a7891 */ /* 0x000fc8000f8fc8ff */
[----:B------:R-:W-:-:S04]  /*0d50*/  ULOP3.LUT UR10, UR10, UR11, URZ, 0xc0, !UPT ;  /* 0x0000000b0a0a7292 */ /* 0x000fc8000f8ec0ff */
[----:B------:R-:W-:-:S04]  /*0d60*/  UIADD3 UR10, UPT, UPT, UR11, -UR10, URZ ;  /* 0x8000000a0b0a7290 */ /* 0x000fc8000fffe0ff */
[----:B------:R-:W-:-:S04]  /*0d70*/  USHF.L.U32 UR10, UR10, 0x7, URZ ;  /* 0x000000070a0a7899 */ /* 0x000fc800080006ff */
[----:B--2---:R-:W-:Y:S02]  /*0d80*/  UIMAD.WIDE.U32 UR4, UR10, 0x4, UR4 ;  /* 0x000000040a0478a5 */ /* 0x004fe4000f8e0004 */
[----:B------:R-:W-:-:S04]  /*0d90*/  UIMAD.WIDE.U32 UR6, UR10, 0x4, UR6 ;  /* 0x000000040a0678a5 */ /* 0x000fc8000f8e0006 */
[C---:B------:R-:W-:Y:S02]  /*0da0*/  IADD3 R4, P0, PT, R2.reuse, UR4, RZ ;  /* 0x0000000402047c10 */ /* 0x040fe4000ff1e0ff */
[----:B------:R-:W-:Y:S02]  /*0db0*/  IADD3 R2, P1, PT, R2, UR6, RZ ;  /* 0x0000000602027c10 */ /* 0x000fe4000ff3e0ff */
[C---:B------:R-:W-:Y:S02]  /*0dc0*/  IADD3.X R5, PT, PT, R3.reuse, UR5, RZ, P0, !PT ;  /* 0x0000000503057c10 */ /* 0x040fe400087fe4ff */
[----:B------:R-:W-:-:S03]  /*0dd0*/  IADD3.X R3, PT, PT, R3, UR7, RZ, P1, !PT ;  /* 0x0000000703037c10 */ /* 0x000fc60008ffe4ff */
[----:B0-----:R-:W-:Y:S04]  /*0de0*/  STG.E desc[UR14][R4.64], R7 ;  /* 0x0000000704007986 */ /* 0x001fe8000c10190e */
[----:B---3--:R-:W-:Y:S01]  /*0df0*/  STG.E desc[UR14][R2.64], R9 ;  /* 0x0000000902007986 */ /* 0x008fe2000c10190e */
[----:B------:R-:W-:Y:S05]  /*0e00*/  EXIT ;  /* 0x000000000000794d */ /* 0x000fea0003800000 */
.L_x_16:
[----:B------:R-:W-:-:S00]  /*0e10*/  BRA `(.L_x_16) ;  /* 0xfffffffc00fc7947 */ /* 0x000fc0000383ffff */
[----:B------:R-:W-:-:S00]  /*0e20*/  NOP ;  /* 0x0000000000007918 */ /* 0x000fc00000000000 */
        /* <DEDUP_REMOVED lines=13> */
.L_x_41:


//--------------------- .text._Z37bitonicMergeElementaryIntervalsKernelILj1EEvPjS0_S0_S0_S0_S0_jj --------------------------
	.section	.text._Z37bitonicMergeElementaryIntervalsKernelILj1EEvPjS0_S0_S0_S0_S0_jj,"ax",@progbits
	.align	128
.text._Z37bitonicMergeElementaryIntervalsKernelILj1EEvPjS0_S0_S0_S0_S0_jj:
        .type           _Z37bitonicMergeElementaryIntervalsKernelILj1EEvPjS0_S0_S0_S0_S0_jj,@function
        .size           _Z37bitonicMergeElementaryIntervalsKernelILj1EEvPjS0_S0_S0_S0_S0_jj,(.L_x_42 - _Z37bitonicMergeElementaryIntervalsKernelILj1EEvPjS0_S0_S0_S0_S0_jj)
        .other          _Z37bitonicMergeElementaryIntervalsKernelILj1EEvPjS0_S0_S0_S0_S0_jj,@"STO_CUDA_ENTRY STV_DEFAULT"
_Z37bitonicMergeElementaryIntervalsKernelILj1EEvPjS0_S0_S0_S0_S0_jj:
        /* <DEDUP_REMOVED lines=48> */
.L_x_18:
[----:B------:R-:W-:Y:S05]  /*0300*/  BSYNC.RECONVERGENT B0 ;  /* 0x0000000000007941 */ /* 0x000fea0003800200 */
.L_x_17:
        /* <DEDUP_REMOVED lines=32> */
.L_x_20:
[----:B------:R-:W-:Y:S05]  /*0510*/  BSYNC.RECONVERGENT B0 ;  /* 0x0000000000007941 */ /* 0x000fea0003800200 */
.L_x_19:
        /* <DEDUP_REMOVED lines=31> */
.L_x_22:
[----:B------:R-:W-:Y:S05]  /*0710*/  BSYNC.RECONVERGENT B0 ;  /* 0x0000000000007941 */ /* 0x000fea0003800200 */
.L_x_21:
[C---:B0-----:R-:W-:Y:S01]  /*0720*/  PRMT R15, R0.reuse, 0x7210, RZ ;  /* 0x00007210000f7816 */ /* 0x041fe200000000ff */
[----:B-1----:R-:W-:Y:S01]  /*0730*/  IMAD.WIDE.U32 R2, R0, 0x4, RZ ;  /* 0x0000000400027825 */ /* 0x002fe200078e00ff */
[----:B------:R-:W-:-:S06]  /*0740*/  UMOV UR4, 0x80 ;  /* 0x0000008000047882 */ /* 0x000fcc0000000000 */
.L_x_30:
        /* <DEDUP_REMOVED lines=19> */
[----:B------:R-:W-:Y:S05]  /*0880*/  @P0 BRA `(.L_x_25) ;  /* 0x0000000000080947 */ /* 0x000fea0003800000 */
.L_x_24:
[----:B------:R-:W-:-:S13]  /*0890*/  ISETP.NE.U32.AND P0, PT, R5, 0x1, PT ;  /* 0x000000010500780c */ /* 0x000fda0003f05070 */
[----:B------:R-:W-:Y:S05]  /*08a0*/  @P0 BRA `(.L_x_26) ;  /* 0x0000000000080947 */ /* 0x000fea0003800000 */
.L_x_25:
[----:B------:R-:W-:Y:S01]  /*08b0*/  PLOP3.LUT P0, PT, PT, PT, PT, 0x80, 0x8 ;  /* 0x000000000008781c */ /* 0x000fe20003f0f070 */
[----:B------:R-:W-:-:S12]  /*08c0*/  BRA `(.L_x_27) ;  /* 0x0000000000047947 */ /* 0x000fd80003800000 */
.L_x_26:
[----:B------:R-:W-:-:S13]  /*08d0*/  PLOP3.LUT P0, PT, PT, PT, PT, 0x8, 0x80 ;  /* 0x000000000080781c */ /* 0x000fda0003f0e170 */
.L_x_27:
[----:B------:R-:W-:Y:S05]  /*08e0*/  BSYNC.RECONVERGENT B0 ;  /* 0x0000000000007941 */ /* 0x000fea0003800200 */
.L_x_23:
        /* <DEDUP_REMOVED lines=19> */
.L_x_29:
[----:B------:R-:W-:Y:S05]  /*0a20*/  BSYNC.RECONVERGENT B0 ;  /* 0x0000000000007941 */ /* 0x000fea0003800200 */
.L_x_28:
        /* <DEDUP_REMOVED lines=35> */
.L_x_32:
[----:B------:R-:W-:Y:S05]  /*0c60*/  BSYNC.RECONVERGENT B0 ;  /* 0x0000000000007941 */ /* 0x000fea0003800200 */
.L_x_31:
        /* <DEDUP_REMOVED lines=26> */
.L_x_33:
        /* <DEDUP_REMOVED lines=15> */
.L_x_42:


//--------------------- .text._Z23bitonicSortSharedKernelPjS_S_S_jj --------------------------
	.section	.text._Z23bitonicSortSharedKernelPjS_S_S_jj,"ax",@progbits
	.align	128
.text._Z23bitonicSortSharedKernelPjS_S_S_jj:
        .type           _Z23bitonicSortSharedKernelPjS_S_S_jj,@function
        .size           _Z23bitonicSortSharedKernelPjS_S_S_jj,(.L_x_43 - _Z23bitonicSortSharedKernelPjS_S_S_jj)
        .other          _Z23bitonicSortSharedKernelPjS_S_S_jj,@"STO_CUDA_ENTRY STV_DEFAULT"
_Z23bitonicSortSharedKernelPjS_S_S_jj:
[----:B------:R-:W-:Y:S01]  /*0000*/  LDC R1, c[0x0][0x37c] ;  /* 0x0000df00ff017b82 */ /* 0x000fe20000000800 */
[----:B------:R-:W0:Y:S07]  /*0010*/  S2R R3, SR_CTAID.X ;  /* 0x0000000000037919 */ /* 0x000e2e0000002500 */
[----:B------:R-:W1:Y:S01]  /*0020*/  LDC.64 R6, c[0x0][0x390] ;  /* 0x0000e400ff067b82 */ /* 0x000e620000000a00 */
[----:B------:R-:W2:Y:S01]  /*0030*/  LDCU.64 UR10, c[0x0][0x358] ;  /* 0x00006b00ff0a77ac */ /* 0x000ea20008000a00 */
[----:B------:R-:W3:Y:S06]  /*0040*/  S2R R2, SR_TID.X ;  /* 0x0000000000027919 */ /* 0x000eec0000002100 */
[----:B------:R-:W4:Y:S08]  /*0050*/  LDC.64 R8, c[0x0][0x398] ;  /* 0x0000e600ff087b82 */ /* 0x000f300000000a00 */
[----:B------:R-:W5:Y:S01]  /*0060*/  S2UR UR6, SR_CgaCtaId ;  /* 0x00000000000679c3 */ /* 0x000f620000008800 */
[----:B------:R-:W-:Y:S01]  /*0070*/  UMOV UR4, 0x400 ;  /* 0x0000040000047882 */ /* 0x000fe20000000000 */
[----:B------:R-:W5:Y:S01]  /*0080*/  LDCU UR7, c[0x0][0x3a0] ;  /* 0x00007400ff0777ac */ /* 0x000f620008000800 */
[----:B0-----:R-:W-:-:S02]  /*0090*/  LOP3.LUT R3, R3, 0xffff, RZ, 0xc0, !PT ;  /* 0x0000ffff03037812 */ /* 0x001fc400078ec0ff */
[----:B---3--:R-:W-:-:S05]  /*00a0*/  LOP3.LUT R2, R2, 0xffff, RZ, 0xc0, !PT ;  /* 0x0000ffff02027812 */ /* 0x008fca00078ec0ff */
[----:B------:R-:W-:-:S04]  /*00b0*/  IMAD R0, R3, 0x400, R2 ;  /* 0x0000040003007824 */ /* 0x000fc800078e0202 */
[----:B-1----:R-:W-:-:S04]  /*00c0*/  IMAD.WIDE.U32 R6, R0, 0x4, R6 ;  /* 0x0000000400067825 */ /* 0x002fc800078e0006 */
[----:B----4-:R-:W-:Y:S01]  /*00d0*/  IMAD.WIDE.U32 R8, R0, 0x4, R8 ;  /* 0x0000000400087825 */ /* 0x010fe200078e0008 */
[----:B--2---:R-:W2:Y:S04]  /*00e0*/  LDG.E R5, desc[UR10][R6.64] ;  /* 0x0000000a06057981 */ /* 0x004ea8000c1e1900 */
[----:B------:R-:W3:Y:S04]  /*00f0*/  LDG.E R10, desc[UR10][R8.64] ;  /* 0x0000000a080a7981 */ /* 0x000ee8000c1e1900 */
[----:B------:R-:W4:Y:S04]  /*0100*/  LDG.E R11, desc[UR10][R6.64+0x800] ;  /* 0x0008000a060b7981 */ /* 0x000f28000c1e1900 */
[----:B------:R-:W4:Y:S01]  /*0110*/  LDG.E R12, desc[UR10][R8.64+0x800] ;  /* 0x0008000a080c7981 */ /* 0x000f22000c1e1900 */
[----:B------:R-:W-:-:S02]  /*0120*/  UIADD3 UR5, UPT, UPT, UR4, 0x1000, URZ ;  /* 0x0000100004057890 */ /* 0x000fc4000fffe0ff */
[----:B-----5:R-:W-:Y:S02]  /*0130*/  ULEA UR4, UR6, UR4, 0x18 ;  /* 0x0000000406047291 */ /* 0x020fe4000f8ec0ff */
[----:B------:R-:W-:Y:S02]  /*0140*/  ULEA UR5, UR6, UR5, 0x18 ;  /* 0x0000000506057291 */ /* 0x000fe4000f8ec0ff */
[----:B------:R-:W-:Y:S02]  /*0150*/  UISETP.GT.U32.AND UP0, UPT, UR7, 0x2, UPT ;  /* 0x000000020700788c */ /* 0x000fe4000bf04070 */
[C---:B------:R-:W-:Y:S02]  /*0160*/  LEA R4, R2.reuse, UR4, 0x2 ;  /* 0x0000000402047c11 */ /* 0x040fe4000f8e10ff */
[----:B------:R-:W-:-:S03]  /*0170*/  LEA R3, R2, UR5, 0x2 ;  /* 0x0000000502037c11 */ /* 0x000fc6000f8e10ff */
[----:B--2---:R0:W-:Y:S04]  /*0180*/  STS [R4], R5 ;  /* 0x0000000504007388 */ /* 0x0041e80000000800 */
[----:B---3--:R0:W-:Y:S04]  /*0190*/  STS [R3], R10 ;  /* 0x0000000a03007388 */ /* 0x0081e80000000800 */
[----:B----4-:R0:W-:Y:S04]  /*01a0*/  STS [R4+0x800], R11 ;  /* 0x0008000b04007388 */ /* 0x0101e80000000800 */
[----:B------:R0:W-:Y:S01]  /*01b0*/  STS [R3+0x800], R12 ;  /* 0x0008000c03007388 */ /* 0x0001e20000000800 */
[----:B------:R-:W-:Y:S05]  /*01c0*/  BRA.U !UP0, `(.L_x_34) ;  /* 0x00000001087c7547 */ /* 0x000fea000b800000 */
[----:B------:R-:W-:-:S05]  /*01d0*/  UMOV UR8, 0x2 ;  /* 0x0000000200087882 */ /* 0x000fca0000000000 */
.L_x_37:
[----:B------:R-:W1:Y:S01]  /*01e0*/  LDCU UR7, c[0x0][0x3a0] ;  /* 0x00007400ff0777ac */ /* 0x000e620008000800 */
[----:B------:R-:W-:Y:S02]  /*01f0*/  USHF.R.U32.HI UR6, URZ, 0x1, UR8 ;  /* 0x00000001ff067899 */ /* 0x000fe40008011608 */
[----:B------:R-:W-:Y:S02]  /*0200*/  USHF.L.U32 UR8, UR8, 0x1, URZ ;  /* 0x0000000108087899 */ /* 0x000fe400080006ff */
[----:B------:R-:W-:Y:S02]  /*0210*/  UISETP.NE.U32.AND UP1, UPT, UR6, URZ, UPT ;  /* 0x000000ff0600728c */ /* 0x000fe4000bf25070 */
[----:B-1----:R-:W-:-:S07]  /*0220*/  UISETP.GE.U32.AND UP0, UPT, UR8, UR7, UPT ;  /* 0x000000070800728c */ /* 0x002fce000bf06070 */
[----:B--2---:R-:W-:Y:S05]  /*0230*/  BRA.U !UP1, `(.L_x_35) ;  /* 0x00000001095c7547 */ /* 0x004fea000b800000 */
[C---:B------:R-:W-:Y:S02]  /*0240*/  LOP3.LUT P1, RZ, R2.reuse, UR6, RZ, 0xc0, !PT ;  /* 0x0000000602ff7c12 */ /* 0x040fe4000f82c0ff */
[----:B0-----:R-:W-:-:S11]  /*0250*/  PRMT R12, R2, 0x7210, RZ ;  /* 0x00007210020c7816 */ /* 0x001fd600000000ff */
.L_x_36:
[----:B------:R-:W-:Y:S01]  /*0260*/  UIADD3 UR9, UPT, UPT, UR6, -0x1, URZ ;  /* 0xffffffff06097890 */ /* 0x000fe2000fffe0ff */
[----:B------:R-:W-:Y:S05]  /*0270*/  BAR.SYNC.DEFER_BLOCKING 0x0 ;  /* 0x0000000000007b1d */ /* 0x000fea0000010000 */
[----:B------:R-:W-:-:S05]  /*0280*/  LOP3.LUT R5, R2, UR9, RZ, 0xc0, !PT ;  /* 0x0000000902057c12 */ /* 0x000fca000f8ec0ff */
[----:B--2---:R-:W-:-:S04]  /*0290*/  IMAD R7, R12, 0x2, -R5 ;  /* 0x000000020c077824 */ /* 0x004fc800078e0a05 */
[C---:B------:R-:W-:Y:S01]  /*02a0*/  VIADD R9, R7.reuse, UR6 ;  /* 0x0000000607097c36 */ /* 0x040fe20008000000 */
[----:B------:R-:W-:Y:S01]  /*02b0*/  LEA R5, R7, UR4, 0x2 ;  /* 0x0000000407057c11 */ /* 0x000fe2000f8e10ff */
[----:B------:R-:W-:-:S03]  /*02c0*/  USHF.R.U32.HI UR6, URZ, 0x1, UR6 ;  /* 0x00000001ff067899 */ /* 0x000fc60008011606 */
[----:B------:R-:W-:Y:S01]  /*02d0*/  LEA R6, R9, UR4, 0x2 ;  /* 0x0000000409067c11 */ /* 0x000fe2000f8e10ff */
[----:B------:R-:W-:Y:S01]  /*02e0*/  UISETP.NE.U32.AND UP1, UPT, UR6, URZ, UPT ;  /* 0x000000ff0600728c */ /* 0x000fe2000bf25070 */
[----:B------:R-:W-:Y:S04]  /*02f0*/  LDS R11, [R5] ;  /* 0x00000000050b7984 */ /* 0x000fe80000000800 */
[----:B------:R-:W0:Y:S02]  /*0300*/  LDS R14, [R6] ;  /* 0x00000000060e7984 */ /* 0x000e240000000800 */
[----:B0-----:R-:W-:-:S13]  /*0310*/  ISETP.LT.U32.XOR P0, PT, R14, R11, P1 ;  /* 0x0000000b0e00720c */ /* 0x001fda0000f01870 */
[----:B------:R-:W-:Y:S01]  /*0320*/  @!P0 LEA R9, R9, UR5, 0x2 ;  /* 0x0000000509098c11 */ /* 0x000fe2000f8e10ff */
[----:B------:R-:W-:Y:S01]  /*0330*/  @!P0 STS [R5], R14 ;  /* 0x0000000e05008388 */ /* 0x000fe20000000800 */
[----:B------:R-:W-:-:S03]  /*0340*/  @!P0 LEA R7, R7, UR5, 0x2 ;  /* 0x0000000507078c11 */ /* 0x000fc6000f8e10ff */
[----:B------:R-:W-:Y:S04]  /*0350*/  @!P0 STS [R6], R11 ;  /* 0x0000000b06008388 */ /* 0x000fe80000000800 */
[----:B------:R-:W0:Y:S04]  /*0360*/  @!P0 LDS R10, [R9] ;  /* 0x00000000090a8984 */ /* 0x000e280000000800 */
[----:B------:R-:W1:Y:S04]  /*0370*/  @!P0 LDS R8, [R7] ;  /* 0x0000000007088984 */ /* 0x000e680000000800 */
[----:B0-----:R2:W-:Y:S04]  /*0380*/  @!P0 STS [R7], R10 ;  /* 0x0000000a07008388 */ /* 0x0015e80000000800 */
[----:B-1----:R2:W-:Y:S01]  /*0390*/  @!P0 STS [R9], R8 ;  /* 0x0000000809008388 */ /* 0x0025e20000000800 */
[----:B------:R-:W-:Y:S05]  /*03a0*/  BRA.U UP1, `(.L_x_36) ;  /* 0xfffffffd01ac7547 */ /* 0x000fea000b83ffff */
.L_x_35:
[----:B------:R-:W-:Y:S05]  /*03b0*/  BRA.U !UP0, `(.L_x_37) ;  /* 0xfffffffd08887547 */ /* 0x000fea000b83ffff */
.L_x_34:
[----:B------:R-:W-:-:S04]  /*03c0*/  USHF.R.U32.HI UR6, URZ, 0x1, UR7 ;  /* 0x00000001ff067899 */ /* 0x000fc80008011607 */
[----:B------:R-:W-:-:S09]  /*03d0*/  UISETP.NE.U32.AND UP0, UPT, UR6, URZ, UPT ;  /* 0x000000ff0600728c */ /* 0x000fd2000bf05070 */
[----:B------:R-:W-:Y:S05]  /*03e0*/  BRA.U !UP0, `(.L_x_38) ;  /* 0x00000001086c7547 */ /* 0x000fea000b800000 */
[----:B------:R-:W-:Y:S01]  /*03f0*/  PRMT R14, R2, 0x7210, RZ ;  /* 0x00007210020e7816 */ /* 0x000fe200000000ff */
[----:B------:R-:W1:Y:S01]  /*0400*/  LDCU UR8, c[0x0][0x3a4] ;  /* 0x00007480ff0877ac */ /* 0x000e620008000800 */
[----:B------:R-:W-:-:S05]  /*0410*/  NOP ;  /* 0x0000000000007918 */ /* 0x000fca0000000000 */
.L_x_39:
[----:B------:R-:W-:Y:S01]  /*0420*/  UIADD3 UR7, UPT, UPT, UR6, -0x1, URZ ;  /* 0xffffffff06077890 */ /* 0x000fe2000fffe0ff */
[----:B------:R-:W-:Y:S05]  /*0430*/  BAR.SYNC.DEFER_BLOCKING 0x0 ;  /* 0x0000000000007b1d */ /* 0x000fea0000010000 */
[----:B0-----:R-:W-:-:S05]  /*0440*/  LOP3.LUT R5, R2, UR7, RZ, 0xc0, !PT ;  /* 0x0000000702057c12 */ /* 0x001fca000f8ec0ff */
[----:B--23--:R-:W-:-:S04]  /*0450*/  IMAD R8, R14, 0x2, -R5 ;  /* 0x000000020e087824 */ /* 0x00cfc800078e0a05 */
[C---:B------:R-:W-:Y:S01]  /*0460*/  VIADD R9, R8.reuse, UR6 ;  /* 0x0000000608097c36 */ /* 0x040fe20008000000 */
[----:B------:R-:W-:Y:S01]  /*0470*/  LEA R5, R8, UR4, 0x2 ;  /* 0x0000000408057c11 */ /* 0x000fe2000f8e10ff */
[----:B------:R-:W-:-:S03]  /*0480*/  USHF.R.U32.HI UR6, URZ, 0x1, UR6 ;  /* 0x00000001ff067899 */ /* 0x000fc60008011606 */
[----:B------:R-:W-:Y:S01]  /*0490*/  LEA R6, R9, UR4, 0x2 ;  /* 0x0000000409067c11 */ /* 0x000fe2000f8e10ff */
[----:B------:R-:W-:Y:S01]  /*04a0*/  UISETP.NE.U32.AND UP0, UPT, UR6, URZ, UPT ;  /* 0x000000ff0600728c */ /* 0x000fe2000bf05070 */
[----:B------:R-:W-:Y:S04]  /*04b0*/  LDS R11, [R5] ;  /* 0x00000000050b7984 */ /* 0x000fe80000000800 */
[----:B------:R-:W0:Y:S02]  /*04c0*/  LDS R12, [R6] ;  /* 0x00000000060c7984 */ /* 0x000e240000000800 */
[----:B0-----:R-:W-:-:S04]  /*04d0*/  ISETP.LT.U32.AND P0, PT, R12, R11, PT ;  /* 0x0000000b0c00720c */ /* 0x001fc80003f01070 */
[----:B------:R-:W-:-:S05]  /*04e0*/  SEL R7, RZ, 0xffffffff, !P0 ;  /* 0xffffffffff077807 */ /* 0x000fca0004000000 */
[----:B------:R-:W-:-:S05]  /*04f0*/  IMAD.MOV R7, RZ, RZ, -R7 ;  /* 0x000000ffff077224 */ /* 0x000fca00078e0a07 */
[----:B-1----:R-:W-:-:S13]  /*0500*/  ISETP.NE.U32.AND P0, PT, R7, UR8, PT ;  /* 0x0000000807007c0c */ /* 0x002fda000bf05070 */
        /* <DEDUP_REMOVED lines=9> */
.L_x_38:
[----:B------:R-:W-:Y:S08]  /*05a0*/  BAR.SYNC.DEFER_BLOCKING 0x0 ;  /* 0x0000000000007b1d */ /* 0x000ff00000010000 */
[----:B--23--:R-:W1:Y:S08]  /*05b0*/  LDC.64 R6, c[0x0][0x380] ;  /* 0x0000e000ff067b82 */ /* 0x00ce700000000a00 */
[----:B------:R-:W2:Y:S01]  /*05c0*/  LDC.64 R8, c[0x0][0x388] ;  /* 0x0000e200ff087b82 */ /* 0x000ea20000000a00 */
[----:B0-----:R-:W0:Y:S04]  /*05d0*/  LDS R5, [R4] ;  /* 0x0000000004057984 */ /* 0x001e280000000800 */
[----:B------:R-:W3:Y:S01]  /*05e0*/  LDS R11, [R3] ;  /* 0x00000000030b7984 */ /* 0x000ee20000000800 */
[----:B-1----:R-:W-:-:S03]  /*05f0*/  IMAD.WIDE.U32 R6, R0, 0x4, R6 ;  /* 0x0000000400067825 */ /* 0x002fc600078e0006 */
[----:B------:R-:W1:Y:S04]  /*0600*/  LDS R13, [R4+0x800] ;  /* 0x00080000040d7984 */ /* 0x000e680000000800 */
[----:B------:R-:W4:Y:S01]  /*0610*/  LDS R15, [R3+0x800] ;  /* 0x00080000030f7984 */ /* 0x000f220000000800 */
[----:B--2---:R-:W-:-:S03]  /*0620*/  IMAD.WIDE.U32 R8, R0, 0x4, R8 ;  /* 0x0000000400087825 */ /* 0x004fc600078e0008 */
[----:B0-----:R-:W-:Y:S04]  /*0630*/  STG.E desc[UR10][R6.64], R5 ;  /* 0x0000000506007986 */ /* 0x001fe8000c10190a */
[----:B---3--:R-:W-:Y:S04]  /*0640*/  STG.E desc[UR10][R8.64], R11 ;  /* 0x0000000b08007986 */ /* 0x008fe8000c10190a */
[----:B-1----:R-:W-:Y:S04]  /*0650*/  STG.E desc[UR10][R6.64+0x800], R13 ;  /* 0x0008000d06007986 */ /* 0x002fe8000c10190a */
[----:B----4-:R-:W-:Y:S01]  /*0660*/  STG.E desc[UR10][R8.64+0x800], R15 ;  /* 0x0008000f08007986 */ /* 0x010fe2000c10190a */
[----:B------:R-:W-:Y:S05]  /*0670*/  EXIT ;  /* 0x000000000000794d */ /* 0x000fea0003800000 */
.L_x_40:
        /* <DEDUP_REMOVED lines=16> */
.L_x_43:


//--------------------- .nv.shared._Z37bitonicMergeElementaryIntervalsKernelILj0EEvPjS0_S0_S0_S0_S0_jj --------------------------
	.section	.nv.shared._Z37bitonicMergeElementaryIntervalsKernelILj0EEvPjS0_S0_S0_S0_S0_jj,"aw",@nobits
	.sectionflags	@""
	.align	4
.nv.shared._Z37bitonicMergeElementaryIntervalsKernelILj0EEvPjS0_S0_S0_S0_S0_jj:
	.zero		4116


//--------------------- .nv.shared.reserved.0     --------------------------
	.section	.nv.shared.reserved.0,"aw",@nobits
	.weak		__nv_reservedSMEM_offset_0_alias
	.size		__nv_reservedSMEM_offset_0_alias, 0, 64
	.other		__nv_reservedSMEM_offset_0_alias,@"STO_CUDA_RESERVED_SHARED STV_DEFAULT"
__nv_reservedSMEM_offset_0_alias:
	.zero		0
	.zero		64


//--------------------- .nv.shared._Z37bitonicMergeElementaryIntervalsKernelILj1EEvPjS0_S0_S0_S0_S0_jj --------------------------
	.section	.nv.shared._Z37bitonicMergeElementaryIntervalsKernelILj1EEvPjS0_S0_S0_S0_S0_jj,"aw",@nobits
	.sectionflags	@""
	.align	4
.nv.shared._Z37bitonicMergeElementaryIntervalsKernelILj1EEvPjS0_S0_S0_S0_S0_jj:
	.zero		4116


//--------------------- .nv.shared._Z23bitonicSortSharedKernelPjS_S_S_jj --------------------------
	.section	.nv.shared._Z23bitonicSortSharedKernelPjS_S_S_jj,"aw",@nobits
	.sectionflags	@""
	.align	4
.nv.shared._Z23bitonicSortSharedKernelPjS_S_S_jj:
	.zero		9216


//--------------------- .nv.constant0._Z37bitonicMergeElementaryIntervalsKernelILj0EEvPjS0_S0_S0_S0_S0_jj --------------------------
	.section	.nv.constant0._Z37bitonicMergeElementaryIntervalsKernelILj0EEvPjS0_S0_S0_S0_S0_jj,"a",@progbits
	.sectionflags	@""
	.align	4
.nv.constant0._Z37bitonicMergeElementaryIntervalsKernelILj0EEvPjS0_S0_S0_S0_S0_jj:
	.zero		952


//--------------------- .nv.constant0._Z37bitonicMergeElementaryIntervalsKernelILj1EEvPjS0_S0_S0_S0_S0_jj --------------------------
	.section	.nv.constant0._Z37bitonicMergeElementaryIntervalsKernelILj1EEvPjS0_S0_S0_S0_S0_jj,"a",@progbits
	.sectionflags	@""
	.align	4
.nv.constant0._Z37bitonicMergeElementaryIntervalsKernelILj1EEvPjS0_S0_S0_S0_S0_jj:
	.zero		952


//--------------------- .nv.constant0._Z23bitonicSortSharedKernelPjS_S_S_jj --------------------------
	.section	.nv.constant0._Z23bitonicSortSharedKernelPjS_S_S_jj,"a",@progbits
	.sectionflags	@""
	.align	4
.nv.constant0._Z23bitonicSortSharedKernelPjS_S_S_jj:
	.zero		936


//--------------------- SYMBOLS --------------------------

	.type		.nv.reservedSmem.offset0,@object
	.size		.nv.reservedSmem.offset0,0x4
	.type		.nv.reservedSmem.cap,@object
	.size		.nv.reservedSmem.cap,0x4
